//
// Generated by NVIDIA NVVM Compiler
//
// Compiler Build ID: CL-36424714
// Cuda compilation tools, release 13.0, V13.0.88
// Based on NVVM 20.0.0
//

.version 9.0
.target sm_100
.address_size 64

	// .globl	_Z7picountPy
.global .align 4 .b8 precalc_xorwow_matrix[102400];
.global .align 4 .b8 precalc_xorwow_offset_matrix[102400];
.global .align 4 .b8 mrg32k3aM1[2304];
.global .align 4 .b8 mrg32k3aM2[2304];
.global .align 4 .b8 mrg32k3aM1SubSeq[2016];
.global .align 4 .b8 mrg32k3aM2SubSeq[2016];
.global .align 4 .b8 mrg32k3aM1Seq[2304];
.global .align 4 .b8 mrg32k3aM2Seq[2304];
.const .align 8 .b8 __cr_lgamma_table[72];
// _ZZ7picountPyE7counter has been demoted

.visible .entry _Z7picountPy(
	.param .u64 .ptr .align 1 _Z7picountPy_param_0
)
{
	.local .align 8 .b8 	__local_depot0[48];
	.reg .b64 	%SP;
	.reg .b64 	%SPL;
	.reg .pred 	%p<68>;
	.reg .b32 	%r<1314>;
	.reg .b32 	%f<25>;
	.reg .b64 	%rd<42>;
	// demoted variable
	.shared .align 8 .b8 _ZZ7picountPyE7counter[256];
	mov.u64 	%SPL, __local_depot0;
	ld.param.u64 	%rd12, [_Z7picountPy_param_0];
	add.u64 	%rd1, %SPL, 0;
	mov.u32 	%r1, %tid.x;
	mov.u32 	%r574, %ctaid.x;
	mov.u32 	%r1313, %ntid.x;
	mad.lo.s32 	%r3, %r574, %r1313, %r1;
	// begin inline asm
	mov.u64 	%rd13, %clock64;
	// end inline asm
	cvt.u32.u64 	%r575, %rd13;
	xor.b32  	%r576, %r575, -1429050551;
	mul.lo.s32 	%r4, %r576, 1099087573;
	{ .reg .b32 tmp; mov.b64 {tmp, %r577}, %rd13; }
	xor.b32  	%r5, %r577, -136515619;
	mul.lo.s32 	%r578, %r5, -1703105765;
	add.s32 	%r579, %r4, %r578;
	add.s32 	%r580, %r579, 6615241;
	add.s32 	%r1036, %r4, 123456789;
	st.local.v2.u32 	[%rd1], {%r580, %r1036};
	xor.b32  	%r1035, %r4, 362436069;
	add.s32 	%r1034, %r578, 521288629;
	st.local.v2.u32 	[%rd1+8], {%r1035, %r1034};
	xor.b32  	%r1033, %r578, 88675123;
	add.s32 	%r1032, %r4, 5783321;
	st.local.v2.u32 	[%rd1+16], {%r1033, %r1032};
	setp.eq.s32 	%p1, %r3, 0;
	@%p1 bra 	$L__BB0_115;
	cvt.s64.s32 	%rd40, %r3;
	mov.b32 	%r1019, 0;
$L__BB0_2:
	mov.u64 	%rd3, %rd40;
	and.b64  	%rd4, %rd3, 3;
	setp.eq.s64 	%p2, %rd4, 0;
	@%p2 bra 	$L__BB0_114;
	mul.wide.u32 	%rd15, %r1019, 3200;
	mov.u64 	%rd16, precalc_xorwow_matrix;
	add.s64 	%rd5, %rd16, %rd15;
	mov.b32 	%r1032, 0;
	mov.u32 	%r1033, %r1032;
	mov.u32 	%r1034, %r1032;
	mov.u32 	%r1035, %r1032;
	mov.u32 	%r1036, %r1032;
	mov.u32 	%r1025, %r1032;
$L__BB0_4:
	mul.wide.u32 	%rd17, %r1025, 4;
	add.s64 	%rd18, %rd1, %rd17;
	ld.local.u32 	%r23, [%rd18+4];
	shl.b32 	%r24, %r1025, 5;
	mov.b32 	%r1031, 0;
$L__BB0_5:
	.pragma "nounroll";
	shr.u32 	%r584, %r23, %r1031;
	and.b32  	%r585, %r584, 1;
	setp.eq.b32 	%p3, %r585, 1;
	not.pred 	%p4, %p3;
	add.s32 	%r586, %r24, %r1031;
	mul.lo.s32 	%r587, %r586, 5;
	mul.wide.u32 	%rd19, %r587, 4;
	add.s64 	%rd6, %rd5, %rd19;
	@%p4 bra 	$L__BB0_7;
	ld.global.u32 	%r588, [%rd6];
	xor.b32  	%r1036, %r1036, %r588;
	ld.global.u32 	%r589, [%rd6+4];
	xor.b32  	%r1035, %r1035, %r589;
	ld.global.u32 	%r590, [%rd6+8];
	xor.b32  	%r1034, %r1034, %r590;
	ld.global.u32 	%r591, [%rd6+12];
	xor.b32  	%r1033, %r1033, %r591;
	ld.global.u32 	%r592, [%rd6+16];
	xor.b32  	%r1032, %r1032, %r592;
$L__BB0_7:
	and.b32  	%r594, %r584, 2;
	setp.eq.s32 	%p5, %r594, 0;
	@%p5 bra 	$L__BB0_9;
	ld.global.u32 	%r595, [%rd6+20];
	xor.b32  	%r1036, %r1036, %r595;
	ld.global.u32 	%r596, [%rd6+24];
	xor.b32  	%r1035, %r1035, %r596;
	ld.global.u32 	%r597, [%rd6+28];
	xor.b32  	%r1034, %r1034, %r597;
	ld.global.u32 	%r598, [%rd6+32];
	xor.b32  	%r1033, %r1033, %r598;
	ld.global.u32 	%r599, [%rd6+36];
	xor.b32  	%r1032, %r1032, %r599;
$L__BB0_9:
	and.b32  	%r601, %r584, 4;
	setp.eq.s32 	%p6, %r601, 0;
	@%p6 bra 	$L__BB0_11;
	ld.global.u32 	%r602, [%rd6+40];
	xor.b32  	%r1036, %r1036, %r602;
	ld.global.u32 	%r603, [%rd6+44];
	xor.b32  	%r1035, %r1035, %r603;
	ld.global.u32 	%r604, [%rd6+48];
	xor.b32  	%r1034, %r1034, %r604;
	ld.global.u32 	%r605, [%rd6+52];
	xor.b32  	%r1033, %r1033, %r605;
	ld.global.u32 	%r606, [%rd6+56];
	xor.b32  	%r1032, %r1032, %r606;
$L__BB0_11:
	and.b32  	%r608, %r584, 8;
	setp.eq.s32 	%p7, %r608, 0;
	@%p7 bra 	$L__BB0_13;
	ld.global.u32 	%r609, [%rd6+60];
	xor.b32  	%r1036, %r1036, %r609;
	ld.global.u32 	%r610, [%rd6+64];
	xor.b32  	%r1035, %r1035, %r610;
	ld.global.u32 	%r611, [%rd6+68];
	xor.b32  	%r1034, %r1034, %r611;
	ld.global.u32 	%r612, [%rd6+72];
	xor.b32  	%r1033, %r1033, %r612;
	ld.global.u32 	%r613, [%rd6+76];
	xor.b32  	%r1032, %r1032, %r613;
$L__BB0_13:
	and.b32  	%r615, %r584, 16;
	setp.eq.s32 	%p8, %r615, 0;
	@%p8 bra 	$L__BB0_15;
	ld.global.u32 	%r616, [%rd6+80];
	xor.b32  	%r1036, %r1036, %r616;
	ld.global.u32 	%r617, [%rd6+84];
	xor.b32  	%r1035, %r1035, %r617;
	ld.global.u32 	%r618, [%rd6+88];
	xor.b32  	%r1034, %r1034, %r618;
	ld.global.u32 	%r619, [%rd6+92];
	xor.b32  	%r1033, %r1033, %r619;
	ld.global.u32 	%r620, [%rd6+96];
	xor.b32  	%r1032, %r1032, %r620;
$L__BB0_15:
	and.b32  	%r622, %r584, 32;
	setp.eq.s32 	%p9, %r622, 0;
	@%p9 bra 	$L__BB0_17;
	ld.global.u32 	%r623, [%rd6+100];
	xor.b32  	%r1036, %r1036, %r623;
	ld.global.u32 	%r624, [%rd6+104];
	xor.b32  	%r1035, %r1035, %r624;
	ld.global.u32 	%r625, [%rd6+108];
	xor.b32  	%r1034, %r1034, %r625;
	ld.global.u32 	%r626, [%rd6+112];
	xor.b32  	%r1033, %r1033, %r626;
	ld.global.u32 	%r627, [%rd6+116];
	xor.b32  	%r1032, %r1032, %r627;
$L__BB0_17:
	and.b32  	%r629, %r584, 64;
	setp.eq.s32 	%p10, %r629, 0;
	@%p10 bra 	$L__BB0_19;
	ld.global.u32 	%r630, [%rd6+120];
	xor.b32  	%r1036, %r1036, %r630;
	ld.global.u32 	%r631, [%rd6+124];
	xor.b32  	%r1035, %r1035, %r631;
	ld.global.u32 	%r632, [%rd6+128];
	xor.b32  	%r1034, %r1034, %r632;
	ld.global.u32 	%r633, [%rd6+132];
	xor.b32  	%r1033, %r1033, %r633;
	ld.global.u32 	%r634, [%rd6+136];
	xor.b32  	%r1032, %r1032, %r634;
$L__BB0_19:
	and.b32  	%r636, %r584, 128;
	setp.eq.s32 	%p11, %r636, 0;
	@%p11 bra 	$L__BB0_21;
	ld.global.u32 	%r637, [%rd6+140];
	xor.b32  	%r1036, %r1036, %r637;
	ld.global.u32 	%r638, [%rd6+144];
	xor.b32  	%r1035, %r1035, %r638;
	ld.global.u32 	%r639, [%rd6+148];
	xor.b32  	%r1034, %r1034, %r639;
	ld.global.u32 	%r640, [%rd6+152];
	xor.b32  	%r1033, %r1033, %r640;
	ld.global.u32 	%r641, [%rd6+156];
	xor.b32  	%r1032, %r1032, %r641;
$L__BB0_21:
	and.b32  	%r643, %r584, 256;
	setp.eq.s32 	%p12, %r643, 0;
	@%p12 bra 	$L__BB0_23;
	ld.global.u32 	%r644, [%rd6+160];
	xor.b32  	%r1036, %r1036, %r644;
	ld.global.u32 	%r645, [%rd6+164];
	xor.b32  	%r1035, %r1035, %r645;
	ld.global.u32 	%r646, [%rd6+168];
	xor.b32  	%r1034, %r1034, %r646;
	ld.global.u32 	%r647, [%rd6+172];
	xor.b32  	%r1033, %r1033, %r647;
	ld.global.u32 	%r648, [%rd6+176];
	xor.b32  	%r1032, %r1032, %r648;
$L__BB0_23:
	and.b32  	%r650, %r584, 512;
	setp.eq.s32 	%p13, %r650, 0;
	@%p13 bra 	$L__BB0_25;
	ld.global.u32 	%r651, [%rd6+180];
	xor.b32  	%r1036, %r1036, %r651;
	ld.global.u32 	%r652, [%rd6+184];
	xor.b32  	%r1035, %r1035, %r652;
	ld.global.u32 	%r653, [%rd6+188];
	xor.b32  	%r1034, %r1034, %r653;
	ld.global.u32 	%r654, [%rd6+192];
	xor.b32  	%r1033, %r1033, %r654;
	ld.global.u32 	%r655, [%rd6+196];
	xor.b32  	%r1032, %r1032, %r655;
$L__BB0_25:
	and.b32  	%r657, %r584, 1024;
	setp.eq.s32 	%p14, %r657, 0;
	@%p14 bra 	$L__BB0_27;
	ld.global.u32 	%r658, [%rd6+200];
	xor.b32  	%r1036, %r1036, %r658;
	ld.global.u32 	%r659, [%rd6+204];
	xor.b32  	%r1035, %r1035, %r659;
	ld.global.u32 	%r660, [%rd6+208];
	xor.b32  	%r1034, %r1034, %r660;
	ld.global.u32 	%r661, [%rd6+212];
	xor.b32  	%r1033, %r1033, %r661;
	ld.global.u32 	%r662, [%rd6+216];
	xor.b32  	%r1032, %r1032, %r662;
$L__BB0_27:
	and.b32  	%r664, %r584, 2048;
	setp.eq.s32 	%p15, %r664, 0;
	@%p15 bra 	$L__BB0_29;
	ld.global.u32 	%r665, [%rd6+220];
	xor.b32  	%r1036, %r1036, %r665;
	ld.global.u32 	%r666, [%rd6+224];
	xor.b32  	%r1035, %r1035, %r666;
	ld.global.u32 	%r667, [%rd6+228];
	xor.b32  	%r1034, %r1034, %r667;
	ld.global.u32 	%r668, [%rd6+232];
	xor.b32  	%r1033, %r1033, %r668;
	ld.global.u32 	%r669, [%rd6+236];
	xor.b32  	%r1032, %r1032, %r669;
$L__BB0_29:
	and.b32  	%r671, %r584, 4096;
	setp.eq.s32 	%p16, %r671, 0;
	@%p16 bra 	$L__BB0_31;
	ld.global.u32 	%r672, [%rd6+240];
	xor.b32  	%r1036, %r1036, %r672;
	ld.global.u32 	%r673, [%rd6+244];
	xor.b32  	%r1035, %r1035, %r673;
	ld.global.u32 	%r674, [%rd6+248];
	xor.b32  	%r1034, %r1034, %r674;
	ld.global.u32 	%r675, [%rd6+252];
	xor.b32  	%r1033, %r1033, %r675;
	ld.global.u32 	%r676, [%rd6+256];
	xor.b32  	%r1032, %r1032, %r676;
$L__BB0_31:
	and.b32  	%r678, %r584, 8192;
	setp.eq.s32 	%p17, %r678, 0;
	@%p17 bra 	$L__BB0_33;
	ld.global.u32 	%r679, [%rd6+260];
	xor.b32  	%r1036, %r1036, %r679;
	ld.global.u32 	%r680, [%rd6+264];
	xor.b32  	%r1035, %r1035, %r680;
	ld.global.u32 	%r681, [%rd6+268];
	xor.b32  	%r1034, %r1034, %r681;
	ld.global.u32 	%r682, [%rd6+272];
	xor.b32  	%r1033, %r1033, %r682;
	ld.global.u32 	%r683, [%rd6+276];
	xor.b32  	%r1032, %r1032, %r683;
$L__BB0_33:
	and.b32  	%r685, %r584, 16384;
	setp.eq.s32 	%p18, %r685, 0;
	@%p18 bra 	$L__BB0_35;
	ld.global.u32 	%r686, [%rd6+280];
	xor.b32  	%r1036, %r1036, %r686;
	ld.global.u32 	%r687, [%rd6+284];
	xor.b32  	%r1035, %r1035, %r687;
	ld.global.u32 	%r688, [%rd6+288];
	xor.b32  	%r1034, %r1034, %r688;
	ld.global.u32 	%r689, [%rd6+292];
	xor.b32  	%r1033, %r1033, %r689;
	ld.global.u32 	%r690, [%rd6+296];
	xor.b32  	%r1032, %r1032, %r690;
$L__BB0_35:
	and.b32  	%r692, %r584, 32768;
	setp.eq.s32 	%p19, %r692, 0;
	@%p19 bra 	$L__BB0_37;
	ld.global.u32 	%r693, [%rd6+300];
	xor.b32  	%r1036, %r1036, %r693;
	ld.global.u32 	%r694, [%rd6+304];
	xor.b32  	%r1035, %r1035, %r694;
	ld.global.u32 	%r695, [%rd6+308];
	xor.b32  	%r1034, %r1034, %r695;
	ld.global.u32 	%r696, [%rd6+312];
	xor.b32  	%r1033, %r1033, %r696;
	ld.global.u32 	%r697, [%rd6+316];
	xor.b32  	%r1032, %r1032, %r697;
$L__BB0_37:
	add.s32 	%r1031, %r1031, 16;
	setp.ne.s32 	%p20, %r1031, 32;
	@%p20 bra 	$L__BB0_5;
	mad.lo.s32 	%r698, %r1025, -31, %r24;
	add.s32 	%r1025, %r698, 1;
	setp.ne.s32 	%p21, %r1025, 5;
	@%p21 bra 	$L__BB0_4;
	st.local.u32 	[%rd1+4], %r1036;
	st.local.v2.u32 	[%rd1+8], {%r1035, %r1034};
	st.local.v2.u32 	[%rd1+16], {%r1033, %r1032};
	setp.eq.s64 	%p22, %rd4, 1;
	@%p22 bra 	$L__BB0_114;
	mov.b32 	%r1032, 0;
	mov.u32 	%r1033, %r1032;
	mov.u32 	%r1034, %r1032;
	mov.u32 	%r1035, %r1032;
	mov.u32 	%r1036, %r1032;
	mov.u32 	%r1117, %r1032;
$L__BB0_41:
	mul.wide.u32 	%rd20, %r1117, 4;
	add.s64 	%rd21, %rd1, %rd20;
	ld.local.u32 	%r199, [%rd21+4];
	shl.b32 	%r200, %r1117, 5;
	mov.b32 	%r1123, 0;
$L__BB0_42:
	.pragma "nounroll";
	shr.u32 	%r701, %r199, %r1123;
	and.b32  	%r702, %r701, 1;
	setp.eq.b32 	%p23, %r702, 1;
	not.pred 	%p24, %p23;
	add.s32 	%r703, %r200, %r1123;
	mul.lo.s32 	%r704, %r703, 5;
	mul.wide.u32 	%rd22, %r704, 4;
	add.s64 	%rd7, %rd5, %rd22;
	@%p24 bra 	$L__BB0_44;
	ld.global.u32 	%r705, [%rd7];
	xor.b32  	%r1036, %r1036, %r705;
	ld.global.u32 	%r706, [%rd7+4];
	xor.b32  	%r1035, %r1035, %r706;
	ld.global.u32 	%r707, [%rd7+8];
	xor.b32  	%r1034, %r1034, %r707;
	ld.global.u32 	%r708, [%rd7+12];
	xor.b32  	%r1033, %r1033, %r708;
	ld.global.u32 	%r709, [%rd7+16];
	xor.b32  	%r1032, %r1032, %r709;
$L__BB0_44:
	and.b32  	%r711, %r701, 2;
	setp.eq.s32 	%p25, %r711, 0;
	@%p25 bra 	$L__BB0_46;
	ld.global.u32 	%r712, [%rd7+20];
	xor.b32  	%r1036, %r1036, %r712;
	ld.global.u32 	%r713, [%rd7+24];
	xor.b32  	%r1035, %r1035, %r713;
	ld.global.u32 	%r714, [%rd7+28];
	xor.b32  	%r1034, %r1034, %r714;
	ld.global.u32 	%r715, [%rd7+32];
	xor.b32  	%r1033, %r1033, %r715;
	ld.global.u32 	%r716, [%rd7+36];
	xor.b32  	%r1032, %r1032, %r716;
$L__BB0_46:
	and.b32  	%r718, %r701, 4;
	setp.eq.s32 	%p26, %r718, 0;
	@%p26 bra 	$L__BB0_48;
	ld.global.u32 	%r719, [%rd7+40];
	xor.b32  	%r1036, %r1036, %r719;
	ld.global.u32 	%r720, [%rd7+44];
	xor.b32  	%r1035, %r1035, %r720;
	ld.global.u32 	%r721, [%rd7+48];
	xor.b32  	%r1034, %r1034, %r721;
	ld.global.u32 	%r722, [%rd7+52];
	xor.b32  	%r1033, %r1033, %r722;
	ld.global.u32 	%r723, [%rd7+56];
	xor.b32  	%r1032, %r1032, %r723;
$L__BB0_48:
	and.b32  	%r725, %r701, 8;
	setp.eq.s32 	%p27, %r725, 0;
	@%p27 bra 	$L__BB0_50;
	ld.global.u32 	%r726, [%rd7+60];
	xor.b32  	%r1036, %r1036, %r726;
	ld.global.u32 	%r727, [%rd7+64];
	xor.b32  	%r1035, %r1035, %r727;
	ld.global.u32 	%r728, [%rd7+68];
	xor.b32  	%r1034, %r1034, %r728;
	ld.global.u32 	%r729, [%rd7+72];
	xor.b32  	%r1033, %r1033, %r729;
	ld.global.u32 	%r730, [%rd7+76];
	xor.b32  	%r1032, %r1032, %r730;
$L__BB0_50:
	and.b32  	%r732, %r701, 16;
	setp.eq.s32 	%p28, %r732, 0;
	@%p28 bra 	$L__BB0_52;
	ld.global.u32 	%r733, [%rd7+80];
	xor.b32  	%r1036, %r1036, %r733;
	ld.global.u32 	%r734, [%rd7+84];
	xor.b32  	%r1035, %r1035, %r734;
	ld.global.u32 	%r735, [%rd7+88];
	xor.b32  	%r1034, %r1034, %r735;
	ld.global.u32 	%r736, [%rd7+92];
	xor.b32  	%r1033, %r1033, %r736;
	ld.global.u32 	%r737, [%rd7+96];
	xor.b32  	%r1032, %r1032, %r737;
$L__BB0_52:
	and.b32  	%r739, %r701, 32;
	setp.eq.s32 	%p29, %r739, 0;
	@%p29 bra 	$L__BB0_54;
	ld.global.u32 	%r740, [%rd7+100];
	xor.b32  	%r1036, %r1036, %r740;
	ld.global.u32 	%r741, [%rd7+104];
	xor.b32  	%r1035, %r1035, %r741;
	ld.global.u32 	%r742, [%rd7+108];
	xor.b32  	%r1034, %r1034, %r742;
	ld.global.u32 	%r743, [%rd7+112];
	xor.b32  	%r1033, %r1033, %r743;
	ld.global.u32 	%r744, [%rd7+116];
	xor.b32  	%r1032, %r1032, %r744;
$L__BB0_54:
	and.b32  	%r746, %r701, 64;
	setp.eq.s32 	%p30, %r746, 0;
	@%p30 bra 	$L__BB0_56;
	ld.global.u32 	%r747, [%rd7+120];
	xor.b32  	%r1036, %r1036, %r747;
	ld.global.u32 	%r748, [%rd7+124];
	xor.b32  	%r1035, %r1035, %r748;
	ld.global.u32 	%r749, [%rd7+128];
	xor.b32  	%r1034, %r1034, %r749;
	ld.global.u32 	%r750, [%rd7+132];
	xor.b32  	%r1033, %r1033, %r750;
	ld.global.u32 	%r751, [%rd7+136];
	xor.b32  	%r1032, %r1032, %r751;
$L__BB0_56:
	and.b32  	%r753, %r701, 128;
	setp.eq.s32 	%p31, %r753, 0;
	@%p31 bra 	$L__BB0_58;
	ld.global.u32 	%r754, [%rd7+140];
	xor.b32  	%r1036, %r1036, %r754;
	ld.global.u32 	%r755, [%rd7+144];
	xor.b32  	%r1035, %r1035, %r755;
	ld.global.u32 	%r756, [%rd7+148];
	xor.b32  	%r1034, %r1034, %r756;
	ld.global.u32 	%r757, [%rd7+152];
	xor.b32  	%r1033, %r1033, %r757;
	ld.global.u32 	%r758, [%rd7+156];
	xor.b32  	%r1032, %r1032, %r758;
$L__BB0_58:
	and.b32  	%r760, %r701, 256;
	setp.eq.s32 	%p32, %r760, 0;
	@%p32 bra 	$L__BB0_60;
	ld.global.u32 	%r761, [%rd7+160];
	xor.b32  	%r1036, %r1036, %r761;
	ld.global.u32 	%r762, [%rd7+164];
	xor.b32  	%r1035, %r1035, %r762;
	ld.global.u32 	%r763, [%rd7+168];
	xor.b32  	%r1034, %r1034, %r763;
	ld.global.u32 	%r764, [%rd7+172];
	xor.b32  	%r1033, %r1033, %r764;
	ld.global.u32 	%r765, [%rd7+176];
	xor.b32  	%r1032, %r1032, %r765;
$L__BB0_60:
	and.b32  	%r767, %r701, 512;
	setp.eq.s32 	%p33, %r767, 0;
	@%p33 bra 	$L__BB0_62;
	ld.global.u32 	%r768, [%rd7+180];
	xor.b32  	%r1036, %r1036, %r768;
	ld.global.u32 	%r769, [%rd7+184];
	xor.b32  	%r1035, %r1035, %r769;
	ld.global.u32 	%r770, [%rd7+188];
	xor.b32  	%r1034, %r1034, %r770;
	ld.global.u32 	%r771, [%rd7+192];
	xor.b32  	%r1033, %r1033, %r771;
	ld.global.u32 	%r772, [%rd7+196];
	xor.b32  	%r1032, %r1032, %r772;
$L__BB0_62:
	and.b32  	%r774, %r701, 1024;
	setp.eq.s32 	%p34, %r774, 0;
	@%p34 bra 	$L__BB0_64;
	ld.global.u32 	%r775, [%rd7+200];
	xor.b32  	%r1036, %r1036, %r775;
	ld.global.u32 	%r776, [%rd7+204];
	xor.b32  	%r1035, %r1035, %r776;
	ld.global.u32 	%r777, [%rd7+208];
	xor.b32  	%r1034, %r1034, %r777;
	ld.global.u32 	%r778, [%rd7+212];
	xor.b32  	%r1033, %r1033, %r778;
	ld.global.u32 	%r779, [%rd7+216];
	xor.b32  	%r1032, %r1032, %r779;
$L__BB0_64:
	and.b32  	%r781, %r701, 2048;
	setp.eq.s32 	%p35, %r781, 0;
	@%p35 bra 	$L__BB0_66;
	ld.global.u32 	%r782, [%rd7+220];
	xor.b32  	%r1036, %r1036, %r782;
	ld.global.u32 	%r783, [%rd7+224];
	xor.b32  	%r1035, %r1035, %r783;
	ld.global.u32 	%r784, [%rd7+228];
	xor.b32  	%r1034, %r1034, %r784;
	ld.global.u32 	%r785, [%rd7+232];
	xor.b32  	%r1033, %r1033, %r785;
	ld.global.u32 	%r786, [%rd7+236];
	xor.b32  	%r1032, %r1032, %r786;
$L__BB0_66:
	and.b32  	%r788, %r701, 4096;
	setp.eq.s32 	%p36, %r788, 0;
	@%p36 bra 	$L__BB0_68;
	ld.global.u32 	%r789, [%rd7+240];
	xor.b32  	%r1036, %r1036, %r789;
	ld.global.u32 	%r790, [%rd7+244];
	xor.b32  	%r1035, %r1035, %r790;
	ld.global.u32 	%r791, [%rd7+248];
	xor.b32  	%r1034, %r1034, %r791;
	ld.global.u32 	%r792, [%rd7+252];
	xor.b32  	%r1033, %r1033, %r792;
	ld.global.u32 	%r793, [%rd7+256];
	xor.b32  	%r1032, %r1032, %r793;
$L__BB0_68:
	and.b32  	%r795, %r701, 8192;
	setp.eq.s32 	%p37, %r795, 0;
	@%p37 bra 	$L__BB0_70;
	ld.global.u32 	%r796, [%rd7+260];
	xor.b32  	%r1036, %r1036, %r796;
	ld.global.u32 	%r797, [%rd7+264];
	xor.b32  	%r1035, %r1035, %r797;
	ld.global.u32 	%r798, [%rd7+268];
	xor.b32  	%r1034, %r1034, %r798;
	ld.global.u32 	%r799, [%rd7+272];
	xor.b32  	%r1033, %r1033, %r799;
	ld.global.u32 	%r800, [%rd7+276];
	xor.b32  	%r1032, %r1032, %r800;
$L__BB0_70:
	and.b32  	%r802, %r701, 16384;
	setp.eq.s32 	%p38, %r802, 0;
	@%p38 bra 	$L__BB0_72;
	ld.global.u32 	%r803, [%rd7+280];
	xor.b32  	%r1036, %r1036, %r803;
	ld.global.u32 	%r804, [%rd7+284];
	xor.b32  	%r1035, %r1035, %r804;
	ld.global.u32 	%r805, [%rd7+288];
	xor.b32  	%r1034, %r1034, %r805;
	ld.global.u32 	%r806, [%rd7+292];
	xor.b32  	%r1033, %r1033, %r806;
	ld.global.u32 	%r807, [%rd7+296];
	xor.b32  	%r1032, %r1032, %r807;
$L__BB0_72:
	and.b32  	%r809, %r701, 32768;
	setp.eq.s32 	%p39, %r809, 0;
	@%p39 bra 	$L__BB0_74;
	ld.global.u32 	%r810, [%rd7+300];
	xor.b32  	%r1036, %r1036, %r810;
	ld.global.u32 	%r811, [%rd7+304];
	xor.b32  	%r1035, %r1035, %r811;
	ld.global.u32 	%r812, [%rd7+308];
	xor.b32  	%r1034, %r1034, %r812;
	ld.global.u32 	%r813, [%rd7+312];
	xor.b32  	%r1033, %r1033, %r813;
	ld.global.u32 	%r814, [%rd7+316];
	xor.b32  	%r1032, %r1032, %r814;
$L__BB0_74:
	add.s32 	%r1123, %r1123, 16;
	setp.ne.s32 	%p40, %r1123, 32;
	@%p40 bra 	$L__BB0_42;
	mad.lo.s32 	%r815, %r1117, -31, %r200;
	add.s32 	%r1117, %r815, 1;
	setp.ne.s32 	%p41, %r1117, 5;
	@%p41 bra 	$L__BB0_41;
	st.local.u32 	[%rd1+4], %r1036;
	st.local.v2.u32 	[%rd1+8], {%r1035, %r1034};
	st.local.v2.u32 	[%rd1+16], {%r1033, %r1032};
	setp.ne.s64 	%p42, %rd4, 3;
	@%p42 bra 	$L__BB0_114;
	mov.b32 	%r1032, 0;
	mov.u32 	%r1033, %r1032;
	mov.u32 	%r1034, %r1032;
	mov.u32 	%r1035, %r1032;
	mov.u32 	%r1036, %r1032;
	mov.u32 	%r1209, %r1032;
$L__BB0_78:
	mul.wide.u32 	%rd23, %r1209, 4;
	add.s64 	%rd24, %rd1, %rd23;
	ld.local.u32 	%r375, [%rd24+4];
	shl.b32 	%r376, %r1209, 5;
	mov.b32 	%r1215, 0;
$L__BB0_79:
	.pragma "nounroll";
	shr.u32 	%r818, %r375, %r1215;
	and.b32  	%r819, %r818, 1;
	setp.eq.b32 	%p43, %r819, 1;
	not.pred 	%p44, %p43;
	add.s32 	%r820, %r376, %r1215;
	mul.lo.s32 	%r821, %r820, 5;
	mul.wide.u32 	%rd25, %r821, 4;
	add.s64 	%rd8, %rd5, %rd25;
	@%p44 bra 	$L__BB0_81;
	ld.global.u32 	%r822, [%rd8];
	xor.b32  	%r1036, %r1036, %r822;
	ld.global.u32 	%r823, [%rd8+4];
	xor.b32  	%r1035, %r1035, %r823;
	ld.global.u32 	%r824, [%rd8+8];
	xor.b32  	%r1034, %r1034, %r824;
	ld.global.u32 	%r825, [%rd8+12];
	xor.b32  	%r1033, %r1033, %r825;
	ld.global.u32 	%r826, [%rd8+16];
	xor.b32  	%r1032, %r1032, %r826;
$L__BB0_81:
	and.b32  	%r828, %r818, 2;
	setp.eq.s32 	%p45, %r828, 0;
	@%p45 bra 	$L__BB0_83;
	ld.global.u32 	%r829, [%rd8+20];
	xor.b32  	%r1036, %r1036, %r829;
	ld.global.u32 	%r830, [%rd8+24];
	xor.b32  	%r1035, %r1035, %r830;
	ld.global.u32 	%r831, [%rd8+28];
	xor.b32  	%r1034, %r1034, %r831;
	ld.global.u32 	%r832, [%rd8+32];
	xor.b32  	%r1033, %r1033, %r832;
	ld.global.u32 	%r833, [%rd8+36];
	xor.b32  	%r1032, %r1032, %r833;
$L__BB0_83:
	and.b32  	%r835, %r818, 4;
	setp.eq.s32 	%p46, %r835, 0;
	@%p46 bra 	$L__BB0_85;
	ld.global.u32 	%r836, [%rd8+40];
	xor.b32  	%r1036, %r1036, %r836;
	ld.global.u32 	%r837, [%rd8+44];
	xor.b32  	%r1035, %r1035, %r837;
	ld.global.u32 	%r838, [%rd8+48];
	xor.b32  	%r1034, %r1034, %r838;
	ld.global.u32 	%r839, [%rd8+52];
	xor.b32  	%r1033, %r1033, %r839;
	ld.global.u32 	%r840, [%rd8+56];
	xor.b32  	%r1032, %r1032, %r840;
$L__BB0_85:
	and.b32  	%r842, %r818, 8;
	setp.eq.s32 	%p47, %r842, 0;
	@%p47 bra 	$L__BB0_87;
	ld.global.u32 	%r843, [%rd8+60];
	xor.b32  	%r1036, %r1036, %r843;
	ld.global.u32 	%r844, [%rd8+64];
	xor.b32  	%r1035, %r1035, %r844;
	ld.global.u32 	%r845, [%rd8+68];
	xor.b32  	%r1034, %r1034, %r845;
	ld.global.u32 	%r846, [%rd8+72];
	xor.b32  	%r1033, %r1033, %r846;
	ld.global.u32 	%r847, [%rd8+76];
	xor.b32  	%r1032, %r1032, %r847;
$L__BB0_87:
	and.b32  	%r849, %r818, 16;
	setp.eq.s32 	%p48, %r849, 0;
	@%p48 bra 	$L__BB0_89;
	ld.global.u32 	%r850, [%rd8+80];
	xor.b32  	%r1036, %r1036, %r850;
	ld.global.u32 	%r851, [%rd8+84];
	xor.b32  	%r1035, %r1035, %r851;
	ld.global.u32 	%r852, [%rd8+88];
	xor.b32  	%r1034, %r1034, %r852;
	ld.global.u32 	%r853, [%rd8+92];
	xor.b32  	%r1033, %r1033, %r853;
	ld.global.u32 	%r854, [%rd8+96];
	xor.b32  	%r1032, %r1032, %r854;
$L__BB0_89:
	and.b32  	%r856, %r818, 32;
	setp.eq.s32 	%p49, %r856, 0;
	@%p49 bra 	$L__BB0_91;
	ld.global.u32 	%r857, [%rd8+100];
	xor.b32  	%r1036, %r1036, %r857;
	ld.global.u32 	%r858, [%rd8+104];
	xor.b32  	%r1035, %r1035, %r858;
	ld.global.u32 	%r859, [%rd8+108];
	xor.b32  	%r1034, %r1034, %r859;
	ld.global.u32 	%r860, [%rd8+112];
	xor.b32  	%r1033, %r1033, %r860;
	ld.global.u32 	%r861, [%rd8+116];
	xor.b32  	%r1032, %r1032, %r861;
$L__BB0_91:
	and.b32  	%r863, %r818, 64;
	setp.eq.s32 	%p50, %r863, 0;
	@%p50 bra 	$L__BB0_93;
	ld.global.u32 	%r864, [%rd8+120];
	xor.b32  	%r1036, %r1036, %r864;
	ld.global.u32 	%r865, [%rd8+124];
	xor.b32  	%r1035, %r1035, %r865;
	ld.global.u32 	%r866, [%rd8+128];
	xor.b32  	%r1034, %r1034, %r866;
	ld.global.u32 	%r867, [%rd8+132];
	xor.b32  	%r1033, %r1033, %r867;
	ld.global.u32 	%r868, [%rd8+136];
	xor.b32  	%r1032, %r1032, %r868;
$L__BB0_93:
	and.b32  	%r870, %r818, 128;
	setp.eq.s32 	%p51, %r870, 0;
	@%p51 bra 	$L__BB0_95;
	ld.global.u32 	%r871, [%rd8+140];
	xor.b32  	%r1036, %r1036, %r871;
	ld.global.u32 	%r872, [%rd8+144];
	xor.b32  	%r1035, %r1035, %r872;
	ld.global.u32 	%r873, [%rd8+148];
	xor.b32  	%r1034, %r1034, %r873;
	ld.global.u32 	%r874, [%rd8+152];
	xor.b32  	%r1033, %r1033, %r874;
	ld.global.u32 	%r875, [%rd8+156];
	xor.b32  	%r1032, %r1032, %r875;
$L__BB0_95:
	and.b32  	%r877, %r818, 256;
	setp.eq.s32 	%p52, %r877, 0;
	@%p52 bra 	$L__BB0_97;
	ld.global.u32 	%r878, [%rd8+160];
	xor.b32  	%r1036, %r1036, %r878;
	ld.global.u32 	%r879, [%rd8+164];
	xor.b32  	%r1035, %r1035, %r879;
	ld.global.u32 	%r880, [%rd8+168];
	xor.b32  	%r1034, %r1034, %r880;
	ld.global.u32 	%r881, [%rd8+172];
	xor.b32  	%r1033, %r1033, %r881;
	ld.global.u32 	%r882, [%rd8+176];
	xor.b32  	%r1032, %r1032, %r882;
$L__BB0_97:
	and.b32  	%r884, %r818, 512;
	setp.eq.s32 	%p53, %r884, 0;
	@%p53 bra 	$L__BB0_99;
	ld.global.u32 	%r885, [%rd8+180];
	xor.b32  	%r1036, %r1036, %r885;
	ld.global.u32 	%r886, [%rd8+184];
	xor.b32  	%r1035, %r1035, %r886;
	ld.global.u32 	%r887, [%rd8+188];
	xor.b32  	%r1034, %r1034, %r887;
	ld.global.u32 	%r888, [%rd8+192];
	xor.b32  	%r1033, %r1033, %r888;
	ld.global.u32 	%r889, [%rd8+196];
	xor.b32  	%r1032, %r1032, %r889;
$L__BB0_99:
	and.b32  	%r891, %r818, 1024;
	setp.eq.s32 	%p54, %r891, 0;
	@%p54 bra 	$L__BB0_101;
	ld.global.u32 	%r892, [%rd8+200];
	xor.b32  	%r1036, %r1036, %r892;
	ld.global.u32 	%r893, [%rd8+204];
	xor.b32  	%r1035, %r1035, %r893;
	ld.global.u32 	%r894, [%rd8+208];
	xor.b32  	%r1034, %r1034, %r894;
	ld.global.u32 	%r895, [%rd8+212];
	xor.b32  	%r1033, %r1033, %r895;
	ld.global.u32 	%r896, [%rd8+216];
	xor.b32  	%r1032, %r1032, %r896;
$L__BB0_101:
	and.b32  	%r898, %r818, 2048;
	setp.eq.s32 	%p55, %r898, 0;
	@%p55 bra 	$L__BB0_103;
	ld.global.u32 	%r899, [%rd8+220];
	xor.b32  	%r1036, %r1036, %r899;
	ld.global.u32 	%r900, [%rd8+224];
	xor.b32  	%r1035, %r1035, %r900;
	ld.global.u32 	%r901, [%rd8+228];
	xor.b32  	%r1034, %r1034, %r901;
	ld.global.u32 	%r902, [%rd8+232];
	xor.b32  	%r1033, %r1033, %r902;
	ld.global.u32 	%r903, [%rd8+236];
	xor.b32  	%r1032, %r1032, %r903;
$L__BB0_103:
	and.b32  	%r905, %r818, 4096;
	setp.eq.s32 	%p56, %r905, 0;
	@%p56 bra 	$L__BB0_105;
	ld.global.u32 	%r906, [%rd8+240];
	xor.b32  	%r1036, %r1036, %r906;
	ld.global.u32 	%r907, [%rd8+244];
	xor.b32  	%r1035, %r1035, %r907;
	ld.global.u32 	%r908, [%rd8+248];
	xor.b32  	%r1034, %r1034, %r908;
	ld.global.u32 	%r909, [%rd8+252];
	xor.b32  	%r1033, %r1033, %r909;
	ld.global.u32 	%r910, [%rd8+256];
	xor.b32  	%r1032, %r1032, %r910;
$L__BB0_105:
	and.b32  	%r912, %r818, 8192;
	setp.eq.s32 	%p57, %r912, 0;
	@%p57 bra 	$L__BB0_107;
	ld.global.u32 	%r913, [%rd8+260];
	xor.b32  	%r1036, %r1036, %r913;
	ld.global.u32 	%r914, [%rd8+264];
	xor.b32  	%r1035, %r1035, %r914;
	ld.global.u32 	%r915, [%rd8+268];
	xor.b32  	%r1034, %r1034, %r915;
	ld.global.u32 	%r916, [%rd8+272];
	xor.b32  	%r1033, %r1033, %r916;
	ld.global.u32 	%r917, [%rd8+276];
	xor.b32  	%r1032, %r1032, %r917;
$L__BB0_107:
	and.b32  	%r919, %r818, 16384;
	setp.eq.s32 	%p58, %r919, 0;
	@%p58 bra 	$L__BB0_109;
	ld.global.u32 	%r920, [%rd8+280];
	xor.b32  	%r1036, %r1036, %r920;
	ld.global.u32 	%r921, [%rd8+284];
	xor.b32  	%r1035, %r1035, %r921;
	ld.global.u32 	%r922, [%rd8+288];
	xor.b32  	%r1034, %r1034, %r922;
	ld.global.u32 	%r923, [%rd8+292];
	xor.b32  	%r1033, %r1033, %r923;
	ld.global.u32 	%r924, [%rd8+296];
	xor.b32  	%r1032, %r1032, %r924;
$L__BB0_109:
	and.b32  	%r926, %r818, 32768;
	setp.eq.s32 	%p59, %r926, 0;
	@%p59 bra 	$L__BB0_111;
	ld.global.u32 	%r927, [%rd8+300];
	xor.b32  	%r1036, %r1036, %r927;
	ld.global.u32 	%r928, [%rd8+304];
	xor.b32  	%r1035, %r1035, %r928;
	ld.global.u32 	%r929, [%rd8+308];
	xor.b32  	%r1034, %r1034, %r929;
	ld.global.u32 	%r930, [%rd8+312];
	xor.b32  	%r1033, %r1033, %r930;
	ld.global.u32 	%r931, [%rd8+316];
	xor.b32  	%r1032, %r1032, %r931;
$L__BB0_111:
	add.s32 	%r1215, %r1215, 16;
	setp.ne.s32 	%p60, %r1215, 32;
	@%p60 bra 	$L__BB0_79;
	mad.lo.s32 	%r932, %r1209, -31, %r376;
	add.s32 	%r1209, %r932, 1;
	setp.ne.s32 	%p61, %r1209, 5;
	@%p61 bra 	$L__BB0_78;
	st.local.u32 	[%rd1+4], %r1036;
	st.local.v2.u32 	[%rd1+8], {%r1035, %r1034};
	st.local.v2.u32 	[%rd1+16], {%r1033, %r1032};
$L__BB0_114:
	shr.u64 	%rd40, %rd3, 2;
	add.s32 	%r1019, %r1019, 1;
	setp.gt.u64 	%p62, %rd3, 3;
	@%p62 bra 	$L__BB0_2;
$L__BB0_115:
	mul.lo.s32 	%r934, %r5, 1703105765;
	sub.s32 	%r935, %r4, %r934;
	add.s32 	%r1306, %r935, 6977678;
	mov.b32 	%r1312, 0;
	mov.b64 	%rd41, 0;
$L__BB0_116:
	shr.u32 	%r936, %r1036, 2;
	xor.b32  	%r937, %r936, %r1036;
	shl.b32 	%r938, %r1032, 4;
	shl.b32 	%r939, %r937, 1;
	xor.b32  	%r940, %r939, %r938;
	xor.b32  	%r941, %r940, %r937;
	xor.b32  	%r942, %r941, %r1032;
	shr.u32 	%r943, %r1035, 2;
	xor.b32  	%r944, %r943, %r1035;
	shl.b32 	%r945, %r942, 4;
	shl.b32 	%r946, %r944, 1;
	xor.b32  	%r947, %r946, %r945;
	xor.b32  	%r948, %r947, %r944;
	xor.b32  	%r949, %r948, %r942;
	shr.u32 	%r950, %r1034, 2;
	xor.b32  	%r951, %r950, %r1034;
	shl.b32 	%r952, %r949, 4;
	shl.b32 	%r953, %r951, 1;
	xor.b32  	%r954, %r953, %r952;
	xor.b32  	%r955, %r954, %r951;
	xor.b32  	%r956, %r955, %r949;
	shr.u32 	%r957, %r1033, 2;
	xor.b32  	%r958, %r957, %r1033;
	shl.b32 	%r959, %r956, 4;
	shl.b32 	%r960, %r958, 1;
	xor.b32  	%r961, %r960, %r959;
	xor.b32  	%r962, %r961, %r958;
	xor.b32  	%r1036, %r962, %r956;
	shr.u32 	%r963, %r1032, 2;
	xor.b32  	%r964, %r963, %r1032;
	shl.b32 	%r965, %r1036, 4;
	shl.b32 	%r966, %r964, 1;
	xor.b32  	%r967, %r966, %r965;
	xor.b32  	%r968, %r967, %r964;
	xor.b32  	%r1035, %r968, %r1036;
	shr.u32 	%r969, %r942, 2;
	xor.b32  	%r970, %r969, %r942;
	shl.b32 	%r971, %r1035, 4;
	shl.b32 	%r972, %r970, 1;
	xor.b32  	%r973, %r972, %r971;
	xor.b32  	%r974, %r973, %r970;
	xor.b32  	%r1034, %r974, %r1035;
	shr.u32 	%r975, %r949, 2;
	xor.b32  	%r976, %r975, %r949;
	shl.b32 	%r977, %r1034, 4;
	shl.b32 	%r978, %r976, 1;
	xor.b32  	%r979, %r978, %r977;
	xor.b32  	%r980, %r979, %r976;
	xor.b32  	%r1033, %r980, %r1034;
	shr.u32 	%r981, %r956, 2;
	xor.b32  	%r982, %r981, %r956;
	shl.b32 	%r983, %r1033, 4;
	shl.b32 	%r984, %r982, 1;
	xor.b32  	%r985, %r984, %r983;
	xor.b32  	%r986, %r985, %r982;
	xor.b32  	%r1032, %r986, %r1033;
	add.s32 	%r987, %r1306, %r1032;
	add.s32 	%r988, %r942, %r1306;
	cvt.rn.f32.u32 	%f1, %r988;
	fma.rn.f32 	%f2, %f1, 0f2F800000, 0f2F000000;
	add.s32 	%r989, %r1306, %r949;
	add.s32 	%r990, %r989, 362437;
	cvt.rn.f32.u32 	%f3, %r990;
	fma.rn.f32 	%f4, %f3, 0f2F800000, 0f2F000000;
	mul.f32 	%f5, %f4, %f4;
	fma.rn.f32 	%f6, %f2, %f2, %f5;
	cvt.rzi.s32.f32 	%r991, %f6;
	sub.s32 	%r992, 1, %r991;
	cvt.s64.s32 	%rd27, %r992;
	add.s64 	%rd28, %rd41, %rd27;
	add.s32 	%r993, %r1306, %r956;
	add.s32 	%r994, %r993, 724874;
	cvt.rn.f32.u32 	%f7, %r994;
	fma.rn.f32 	%f8, %f7, 0f2F800000, 0f2F000000;
	add.s32 	%r995, %r1306, %r1036;
	add.s32 	%r996, %r995, 1087311;
	cvt.rn.f32.u32 	%f9, %r996;
	fma.rn.f32 	%f10, %f9, 0f2F800000, 0f2F000000;
	mul.f32 	%f11, %f10, %f10;
	fma.rn.f32 	%f12, %f8, %f8, %f11;
	cvt.rzi.s32.f32 	%r997, %f12;
	sub.s32 	%r998, 1, %r997;
	cvt.s64.s32 	%rd29, %r998;
	add.s64 	%rd30, %rd28, %rd29;
	add.s32 	%r999, %r1306, %r1035;
	add.s32 	%r1000, %r999, 1449748;
	cvt.rn.f32.u32 	%f13, %r1000;
	fma.rn.f32 	%f14, %f13, 0f2F800000, 0f2F000000;
	add.s32 	%r1001, %r1306, %r1034;
	add.s32 	%r1002, %r1001, 1812185;
	cvt.rn.f32.u32 	%f15, %r1002;
	fma.rn.f32 	%f16, %f15, 0f2F800000, 0f2F000000;
	mul.f32 	%f17, %f16, %f16;
	fma.rn.f32 	%f18, %f14, %f14, %f17;
	cvt.rzi.s32.f32 	%r1003, %f18;
	sub.s32 	%r1004, 1, %r1003;
	cvt.s64.s32 	%rd31, %r1004;
	add.s64 	%rd32, %rd30, %rd31;
	add.s32 	%r1005, %r1306, %r1033;
	add.s32 	%r1006, %r1005, 2174622;
	cvt.rn.f32.u32 	%f19, %r1006;
	fma.rn.f32 	%f20, %f19, 0f2F800000, 0f2F000000;
	add.s32 	%r1007, %r987, 2537059;
	cvt.rn.f32.u32 	%f21, %r1007;
	fma.rn.f32 	%f22, %f21, 0f2F800000, 0f2F000000;
	mul.f32 	%f23, %f22, %f22;
	fma.rn.f32 	%f24, %f20, %f20, %f23;
	cvt.rzi.s32.f32 	%r1008, %f24;
	sub.s32 	%r1009, 1, %r1008;
	cvt.s64.s32 	%rd33, %r1009;
	add.s64 	%rd41, %rd32, %rd33;
	add.s32 	%r1312, %r1312, 4;
	add.s32 	%r1306, %r1306, 2899496;
	setp.eq.s32 	%p63, %r1312, 1000000;
	@%p63 bra 	$L__BB0_117;
	bra.uni 	$L__BB0_116;
$L__BB0_117:
	shl.b32 	%r1010, %r1, 3;
	mov.u32 	%r1011, _ZZ7picountPyE7counter;
	add.s32 	%r557, %r1011, %r1010;
	st.shared.u64 	[%r557], %rd41;
	setp.lt.u32 	%p64, %r1313, 2;
	@%p64 bra 	$L__BB0_121;
$L__BB0_118:
	shr.u32 	%r573, %r1313, 1;
	setp.ge.u32 	%p65, %r1, %r573;
	@%p65 bra 	$L__BB0_120;
	shl.b32 	%r1012, %r573, 3;
	add.s32 	%r1013, %r557, %r1012;
	ld.shared.u64 	%rd34, [%r1013];
	ld.shared.u64 	%rd35, [%r557];
	add.s64 	%rd36, %rd35, %rd34;
	st.shared.u64 	[%r557], %rd36;
$L__BB0_120:
	bar.sync 	0;
	setp.gt.u32 	%p66, %r1313, 3;
	mov.u32 	%r1313, %r573;
	@%p66 bra 	$L__BB0_118;
$L__BB0_121:
	setp.ne.s32 	%p67, %r1, 0;
	@%p67 bra 	$L__BB0_123;
	ld.shared.u64 	%rd37, [_ZZ7picountPyE7counter];
	cvta.to.global.u64 	%rd38, %rd12;
	atom.global.add.u64 	%rd39, [%rd38], %rd37;
$L__BB0_123:
	ret;

}


// ===== COMPILED SASS (sm_100) =====

	.target	sm_100

	.elftype	@"ET_EXEC"


//--------------------- .note.nv.tkinfo           --------------------------
	.section	.note.nv.tkinfo,"",@"SHT_NOTE"
	.sectionflags	@"SHF_NOTE_NV_TKINFO"
	.tkinfo
        /*0018*/ 	.word	0x00000002
        /*0030*/ 	.string	""
        /*0030*/ 	.string	"ptxas"
        /*0030*/ 	.string	"Cuda compilation tools, release 13.0, V13.0.88"
        /*0030*/ 	.string	"Build cuda_13.0.r13.0/compiler.36424714_0"
        /*0030*/ 	.string	"-arch sm_100 -m 64 "



//--------------------- .note.nv.cuinfo           --------------------------
	.section	.note.nv.cuinfo,"",@"SHT_NOTE"
	.sectionflags	@"SHF_NOTE_NV_CUINFO"
        /*0018*/ 	.short	0x0002
        /*001a*/ 	.short	0x0064
        /*001c*/ 	.short	0x0082
	.zero		2


//--------------------- .nv.info                  --------------------------
	.section	.nv.info,"",@"SHT_CUDA_INFO"
	.align	4


	//----- nvinfo : EIATTR_REGCOUNT
	.align		4
        /*0000*/ 	.byte	0x04, 0x2f
        /*0002*/ 	.short	(.L_10 - .L_9)
	.align		4
.L_9:
        /*0004*/ 	.word	index@(_Z7picountPy)
        /*0008*/ 	.word	0x0000001f


	//----- nvinfo : EIATTR_FRAME_SIZE
	.align		4
.L_10:
        /*000c*/ 	.byte	0x04, 0x11
        /*000e*/ 	.short	(.L_12 - .L_11)
	.align		4
.L_11:
        /*0010*/ 	.word	index@(_Z7picountPy)
        /*0014*/ 	.word	0x00000030


	//----- nvinfo : EIATTR_MIN_STACK_SIZE
	.align		4
.L_12:
        /*0018*/ 	.byte	0x04, 0x12
        /*001a*/ 	.short	(.L_14 - .L_13)
	.align		4
.L_13:
        /*001c*/ 	.word	index@(_Z7picountPy)
        /*0020*/ 	.word	0x00000030
.L_14:


//--------------------- .nv.compat                --------------------------
	.section	.nv.compat,"",@"SHT_CUDA_COMPAT_INFO"
	.align	4
        /*0000*/ 	.byte	0x02, 0x09, 0x00, 0x00, 0x02, 0x02, 0x01, 0x00, 0x02, 0x05, 0x05, 0x00, 0x03, 0x07, 0x01, 0x01
        /*0010*/ 	.byte	0x02, 0x03, 0x00, 0x00, 0x02, 0x06, 0x01, 0x00, 0x04, 0x0b, 0x08, 0x00, 0x09, 0x00, 0x00, 0x00
        /*0020*/ 	.byte	0x00, 0x00, 0x00, 0x00


//--------------------- .nv.info._Z7picountPy     --------------------------
	.section	.nv.info._Z7picountPy,"",@"SHT_CUDA_INFO"
	.sectionflags	@""
	.align	4


	//----- nvinfo : EIATTR_CUDA_API_VERSION
	.align		4
        /*0000*/ 	.byte	0x04, 0x37
        /*0002*/ 	.short	(.L_16 - .L_15)
.L_15:
        /*0004*/ 	.word	0x00000082


	//----- nvinfo : EIATTR_KPARAM_INFO
	.align		4
.L_16:
        /*0008*/ 	.byte	0x04, 0x17
        /*000a*/ 	.short	(.L_18 - .L_17)
.L_17:
        /*000c*/ 	.word	0x00000000
        /*0010*/ 	.short	0x0000
        /*0012*/ 	.short	0x0000
        /*0014*/ 	.byte	0x00, 0xf5, 0x21, 0x00


	//----- nvinfo : EIATTR_SPARSE_MMA_MASK
	.align		4
.L_18:
        /*0018*/ 	.byte	0x03, 0x50
        /*001a*/ 	.short	0x0000


	//----- nvinfo : EIATTR_MAXREG_COUNT
	.align		4
        /*001c*/ 	.byte	0x03, 0x1b
        /*001e*/ 	.short	0x00ff


	//----- nvinfo : EIATTR_NUM_BARRIERS
	.align		4
        /*0020*/ 	.byte	0x02, 0x4c
        /*0022*/ 	.byte	0x01
	.zero		1


	//----- nvinfo : EIATTR_MERCURY_ISA_VERSION
	.align		4
        /*0024*/ 	.byte	0x03, 0x5f
        /*0026*/ 	.short	0x0101


	//----- nvinfo : EIATTR_VRC_CTA_INIT_COUNT
	.align		4
        /*0028*/ 	.byte	0x02, 0x4a
	.zero		1
	.zero		1


	//----- nvinfo : EIATTR_EXIT_INSTR_OFFSETS
	.align		4
        /*002c*/ 	.byte	0x04, 0x1c
        /*002e*/ 	.short	(.L_20 - .L_19)


	//   ....[0]....
.L_19:
        /*0030*/ 	.word	0x00002e80


	//   ....[1]....
        /*0034*/ 	.word	0x00002ef0


	//----- nvinfo : EIATTR_CRS_STACK_SIZE
	.align		4
.L_20:
        /*0038*/ 	.byte	0x04, 0x1e
        /*003a*/ 	.short	(.L_22 - .L_21)
.L_21:
        /*003c*/ 	.word	0x00000000


	//----- nvinfo : EIATTR_CBANK_PARAM_SIZE
	.align		4
.L_22:
        /*0040*/ 	.byte	0x03, 0x19
        /*0042*/ 	.short	0x0008


	//----- nvinfo : EIATTR_PARAM_CBANK
	.align		4
        /*0044*/ 	.byte	0x04, 0x0a
        /*0046*/ 	.short	(.L_24 - .L_23)
	.align		4
.L_23:
        /*0048*/ 	.word	index@(.nv.constant0._Z7picountPy)
        /*004c*/ 	.short	0x0380
        /*004e*/ 	.short	0x0008


	//----- nvinfo : EIATTR_SW_WAR
	.align		4
.L_24:
        /*0050*/ 	.byte	0x04, 0x36
        /*0052*/ 	.short	(.L_26 - .L_25)
.L_25:
        /*0054*/ 	.word	0x00000008
.L_26:


//--------------------- .nv.callgraph             --------------------------
	.section	.nv.callgraph,"",@"SHT_CUDA_CALLGRAPH"
	.align	4
	.sectionentsize	8
	.align		4
        /*0000*/ 	.word	0x00000000
	.align		4
        /*0004*/ 	.word	0xffffffff
	.align		4
        /*0008*/ 	.word	0x00000000
	.align		4
        /*000c*/ 	.word	0xfffffffe
	.align		4
        /*0010*/ 	.word	0x00000000
	.align		4
        /*0014*/ 	.word	0xfffffffd
	.align		4
        /*0018*/ 	.word	0x00000000
	.align		4
        /*001c*/ 	.word	0xfffffffc


//--------------------- .nv.constant4             --------------------------
	.section	.nv.constant4,"a",@progbits
	.align	8
	.align		8
.nv.constant4:
        /*0000*/ 	.dword	precalc_xorwow_matrix
	.align		8
        /*0008*/ 	.dword	precalc_xorwow_offset_matrix
	.align		8
        /*0010*/ 	.dword	mrg32k3aM1
	.align		8
        /*0018*/ 	.dword	mrg32k3aM2
	.align		8
        /*0020*/ 	.dword	mrg32k3aM1SubSeq
	.align		8
        /*0028*/ 	.dword	mrg32k3aM2SubSeq
	.align		8
        /*0030*/ 	.dword	mrg32k3aM1Seq
	.align		8
        /*0038*/ 	.dword	mrg32k3aM2Seq


//--------------------- .nv.constant3             --------------------------
	.section	.nv.constant3,"a",@progbits
	.align	8
.nv.constant3:
	.type		__cr_lgamma_table,@object
	.size		__cr_lgamma_table,(.L_8 - __cr_lgamma_table)
__cr_lgamma_table:
        /*0000*/ 	.byte	0x00, 0x00, 0x00, 0x00, 0x00, 0x00, 0x00, 0x00, 0x00, 0x00, 0x00, 0x00, 0x00, 0x00, 0x00, 0x00
        /*0010*/ 	.byte	0xef, 0x39, 0xfa, 0xfe, 0x42, 0x2e, 0xe6, 0x3f, 0x02, 0x20, 0x2a, 0xfa, 0x0b, 0xab, 0xfc, 0x3f
        /*0020*/ 	.byte	0xf9, 0x2c, 0x92, 0x7c, 0xa7, 0x6c, 0x09, 0x40, 0xc9, 0x79, 0x44, 0x3c, 0x64, 0x26, 0x13, 0x40
        /*0030*/ 	.byte	0xca, 0x01, 0xcf, 0x3a, 0x27, 0x51, 0x1a, 0x40, 0x30, 0xcc, 0x2d, 0xf3, 0xe1, 0x0c, 0x21, 0x40
        /*0040*/ 	.byte	0x0d, 0xb7, 0xfc, 0x82, 0x8e, 0x35, 0x25, 0x40
.L_8:


//--------------------- .text._Z7picountPy        --------------------------
	.section	.text._Z7picountPy,"ax",@progbits
	.align	128
        .global         _Z7picountPy
        .type           _Z7picountPy,@function
        .size           _Z7picountPy,(.L_x_15 - _Z7picountPy)
        .other          _Z7picountPy,@"STO_CUDA_ENTRY STV_DEFAULT"
_Z7picountPy:
.text._Z7picountPy:
[----:B------:R-:W0:Y:S01]  /*0000*/  LDC R1, c[0x0][0x37c] ;  /* 0x0000df00ff017b82 */ /* 0x000e220000000800 */
[----:B------:R-:W1:Y:S07]  /*0010*/  S2R R3, SR_TID.X ;  /* 0x0000000000037919 */ /* 0x000e6e0000002100 */
[----:B------:R-:W1:Y:S01]  /*0020*/  S2UR UR4, SR_CTAID.X ;  /* 0x00000000000479c3 */ /* 0x000e620000002500 */
[----:B0-----:R-:W-:Y:S01]  /*0030*/  VIADD R1, R1, 0xffffffd0 ;  /* 0xffffffd001017836 */ /* 0x001fe20000000000 */
[----:B------:R-:W0:Y:S06]  /*0040*/  LDCU.64 UR6, c[0x0][0x358] ;  /* 0x00006b00ff0677ac */ /* 0x000e2c0008000a00 */
[----:B------:R-:W1:Y:S02]  /*0050*/  LDC R12, c[0x0][0x360] ;  /* 0x0000d800ff0c7b82 */ /* 0x000e640000000800 */
[----:B-1----:R-:W-:Y:S01]  /*0060*/  IMAD R14, R12, UR4, R3 ;  /* 0x000000040c0e7c24 */ /* 0x002fe2000f8e0203 */
[----:B------:R-:W-:-:S06]  /*0070*/  CS2R R2, SR_CLOCKLO ;  /* 0x0000000000027805 */ /* 0x000fcc0000015000 */
[----:B------:R-:W-:Y:S01]  /*0080*/  LOP3.LUT R0, R2, 0xaad26b49, RZ, 0x3c, !PT ;  /* 0xaad26b4902007812 */ /* 0x000fe200078e3cff */
[----:B------:R-:W-:Y:S01]  /*0090*/  BSSY.RECONVERGENT B0, `(.L_x_0) ;  /* 0x000025e000007945 */ /* 0x000fe20003800200 */
[----:B------:R-:W-:Y:S02]  /*00a0*/  LOP3.LUT R13, R3, 0xf7dcefdd, RZ, 0x3c, !PT ;  /* 0xf7dcefdd030d7812 */ /* 0x000fe400078e3cff */
[----:B------:R-:W-:Y:S01]  /*00b0*/  ISETP.NE.AND P0, PT, R14, RZ, PT ;  /* 0x000000ff0e00720c */ /* 0x000fe20003f05270 */
[----:B------:R-:W-:Y:S02]  /*00c0*/  IMAD R0, R0, 0x4182bed5, RZ ;  /* 0x4182bed500007824 */ /* 0x000fe400078e02ff */
[----:B------:R-:W-:Y:S02]  /*00d0*/  IMAD R3, R13, -0x658354e5, RZ ;  /* 0x9a7cab1b0d037824 */ /* 0x000fe400078e02ff */
[C---:B------:R-:W-:Y:S01]  /*00e0*/  VIADD R5, R0.reuse, 0x583f19 ;  /* 0x00583f1900057836 */ /* 0x040fe20000000000 */
[C---:B------:R-:W-:Y:S01]  /*00f0*/  LOP3.LUT R6, R0.reuse, 0x159a55e5, RZ, 0x3c, !PT ;  /* 0x159a55e500067812 */ /* 0x040fe200078e3cff */
[----:B------:R-:W-:Y:S01]  /*0100*/  VIADD R7, R3, 0x1f123bb5 ;  /* 0x1f123bb503077836 */ /* 0x000fe20000000000 */
[----:B------:R-:W-:-:S02]  /*0110*/  IADD3 R2, PT, PT, R0, 0x64f0c9, R3 ;  /* 0x0064f0c900027810 */ /* 0x000fc40007ffe003 */
[----:B------:R-:W-:Y:S01]  /*0120*/  LOP3.LUT R4, R3, 0x5491333, RZ, 0x3c, !PT ;  /* 0x0549133303047812 */ /* 0x000fe200078e3cff */
[----:B------:R-:W-:Y:S01]  /*0130*/  VIADD R3, R0, 0x75bcd15 ;  /* 0x075bcd1500037836 */ /* 0x000fe20000000000 */
[----:B------:R1:W-:Y:S04]  /*0140*/  STL.64 [R1+0x8], R6 ;  /* 0x0000080601007387 */ /* 0x0003e80000100a00 */
[----:B------:R1:W-:Y:S04]  /*0150*/  STL.64 [R1], R2 ;  /* 0x0000000201007387 */ /* 0x0003e80000100a00 */
[----:B------:R1:W-:Y:S01]  /*0160*/  STL.64 [R1+0x10], R4 ;  /* 0x0000100401007387 */ /* 0x0003e20000100a00 */
[----:B0-----:R-:W-:Y:S05]  /*0170*/  @!P0 BRA `(.L_x_1) ;  /* 0x00000024003c8947 */ /* 0x001fea0003800000 */
[----:B------:R-:W-:Y:S01]  /*0180*/  SHF.R.S32.HI R15, RZ, 0x1f, R14 ;  /* 0x0000001fff0f7819 */ /* 0x000fe2000001140e */
[----:B-1----:R-:W-:-:S07]  /*0190*/  IMAD.MOV.U32 R2, RZ, RZ, RZ ;  /* 0x000000ffff027224 */ /* 0x002fce00078e00ff */
.L_x_10:
[----:B------:R-:W-:Y:S01]  /*01a0*/  LOP3.LUT R21, R14, 0x3, RZ, 0xc0, !PT ;  /* 0x000000030e157812 */ /* 0x000fe200078ec0ff */
[----:B------:R-:W-:Y:S03]  /*01b0*/  BSSY.RECONVERGENT B1, `(.L_x_2) ;  /* 0x0000245000017945 */ /* 0x000fe60003800200 */
[----:B------:R-:W-:-:S04]  /*01c0*/  ISETP.NE.U32.AND P0, PT, R21, RZ, PT ;  /* 0x000000ff1500720c */ /* 0x000fc80003f05070 */
[----:B------:R-:W-:-:S13]  /*01d0*/  ISETP.NE.AND.EX P0, PT, RZ, RZ, PT, P0 ;  /* 0x000000ffff00720c */ /* 0x000fda0003f05300 */
[----:B012---:R-:W-:Y:S05]  /*01e0*/  @!P0 BRA `(.L_x_3) ;  /* 0x0000002400048947 */ /* 0x007fea0003800000 */
[----:B------:R-:W0:Y:S01]  /*01f0*/  LDC.64 R8, c[0x4][RZ] ;  /* 0x01000000ff087b82 */ /* 0x000e220000000a00 */
[----:B------:R-:W-:Y:S01]  /*0200*/  IMAD.MOV.U32 R16, RZ, RZ, RZ ;  /* 0x000000ffff107224 */ /* 0x000fe200078e00ff */
[----:B------:R-:W-:Y:S02]  /*0210*/  CS2R R4, SRZ ;  /* 0x0000000000047805 */ /* 0x000fe4000001ff00 */
[----:B------:R-:W-:Y:S01]  /*0220*/  CS2R R6, SRZ ;  /* 0x0000000000067805 */ /* 0x000fe2000001ff00 */
[----:B------:R-:W-:Y:S02]  /*0230*/  IMAD.MOV.U32 R3, RZ, RZ, RZ ;  /* 0x000000ffff037224 */ /* 0x000fe400078e00ff */
[----:B0-----:R-:W-:-:S07]  /*0240*/  IMAD.WIDE.U32 R8, R2, 0xc80, R8 ;  /* 0x00000c8002087825 */ /* 0x001fce00078e0008 */
.L_x_5:
[----:B------:R-:W-:-:S06]  /*0250*/  IMAD R17, R16, 0x4, R1 ;  /* 0x0000000410117824 */ /* 0x000fcc00078e0201 */
[----:B------:R-:W5:Y:S01]  /*0260*/  LDL R17, [R17+0x4] ;  /* 0x0000040011117983 */ /* 0x000f620000100800 */
[----:B------:R-:W-:Y:S01]  /*0270*/  IMAD.SHL.U32 R18, R16, 0x20, RZ ;  /* 0x0000002010127824 */ /* 0x000fe200078e00ff */
[----:B------:R-:W-:-:S06]  /*0280*/  UMOV UR4, URZ ;  /* 0x000000ff00047c82 */ /* 0x000fcc0008000000 */
.L_x_4:
[----:B-----5:R-:W-:Y:S01]  /*0290*/  SHF.R.U32.HI R24, RZ, UR4, R17 ;  /* 0x00000004ff187c19 */ /* 0x020fe20008011611 */
[----:B------:R-:W-:-:S03]  /*02a0*/  VIADD R10, R18, UR4 ;  /* 0x00000004120a7c36 */ /* 0x000fc60008000000 */
[----:B------:R-:W-:-:S04]  /*02b0*/  LOP3.LUT R11, R24, 0x1, RZ, 0xc0, !PT ;  /* 0x00000001180b7812 */ /* 0x000fc800078ec0ff */
[----:B------:R-:W-:Y:S01]  /*02c0*/  ISETP.NE.U32.AND P0, PT, R11, 0x1, PT ;  /* 0x000000010b00780c */ /* 0x000fe20003f05070 */
[----:B------:R-:W-:-:S03]  /*02d0*/  IMAD R11, R10, 0x5, RZ ;  /* 0x000000050a0b7824 */ /* 0x000fc600078e02ff */
[----:B------:R-:W-:Y:S01]  /*02e0*/  R2P PR, R24, 0x7e ;  /* 0x0000007e18007804 */ /* 0x000fe20000000000 */
[----:B------:R-:W-:-:S08]  /*02f0*/  IMAD.WIDE.U32 R10, R11, 0x4, R8 ;  /* 0x000000040b0a7825 */ /* 0x000fd000078e0008 */
[----:B------:R-:W2:Y:S04]  /*0300*/  @!P0 LDG.E R22, desc[UR6][R10.64+0x10] ;  /* 0x000010060a168981 */ /* 0x000ea8000c1e1900 */
[----:B------:R-:W3:Y:S04]  /*0310*/  @P1 LDG.E R26, desc[UR6][R10.64+0x24] ;  /* 0x000024060a1a1981 */ /* 0x000ee8000c1e1900 */
[----:B------:R-:W4:Y:S04]  /*0320*/  @P2 LDG.E R28, desc[UR6][R10.64+0x38] ;  /* 0x000038060a1c2981 */ /* 0x000f28000c1e1900 */
[----:B------:R-:W4:Y:S04]  /*0330*/  @!P0 LDG.E R20, desc[UR6][R10.64] ;  /* 0x000000060a148981 */ /* 0x000f28000c1e1900 */
[----:B------:R-:W4:Y:S04]  /*0340*/  @P3 LDG.E R19, desc[UR6][R10.64+0x4c] ;  /* 0x00004c060a133981 */ /* 0x000f28000c1e1900 */
[----:B------:R-:W4:Y:S04]  /*0350*/  @!P0 LDG.E R23, desc[UR6][R10.64+0xc] ;  /* 0x00000c060a178981 */ /* 0x000f28000c1e1900 */
[----:B------:R-:W4:Y:S01]  /*0360*/  @P4 LDG.E R25, desc[UR6][R10.64+0x54] ;  /* 0x000054060a194981 */ /* 0x000f22000c1e1900 */
[----:B--2---:R-:W-:-:S03]  /*0370*/  @!P0 LOP3.LUT R5, R5, R22, RZ, 0x3c, !PT ;  /* 0x0000001605058212 */ /* 0x004fc600078e3cff */
[----:B------:R-:W2:Y:S01]  /*0380*/  @P4 LDG.E R22, desc[UR6][R10.64+0x60] ;  /* 0x000060060a164981 */ /* 0x000ea2000c1e1900 */
[----:B---3--:R-:W-:-:S03]  /*0390*/  @P1 LOP3.LUT R5, R5, R26, RZ, 0x3c, !PT ;  /* 0x0000001a05051212 */ /* 0x008fc600078e3cff */
[----:B------:R-:W3:Y:S01]  /*03a0*/  @P5 LDG.E R26, desc[UR6][R10.64+0x74] ;  /* 0x000074060a1a5981 */ /* 0x000ee2000c1e1900 */
[----:B----4-:R-:W-:Y:S02]  /*03b0*/  @P2 LOP3.LUT R5, R5, R28, RZ, 0x3c, !PT ;  /* 0x0000001c05052212 */ /* 0x010fe400078e3cff */
[----:B------:R-:W-:Y:S02]  /*03c0*/  @!P0 LOP3.LUT R3, R3, R20, RZ, 0x3c, !PT ;  /* 0x0000001403038212 */ /* 0x000fe400078e3cff */
[----:B------:R-:W4:Y:S01]  /*03d0*/  @!P0 LDG.E R20, desc[UR6][R10.64+0x8] ;  /* 0x000008060a148981 */ /* 0x000f22000c1e1900 */
[----:B------:R-:W-:-:S03]  /*03e0*/  @P3 LOP3.LUT R5, R5, R19, RZ, 0x3c, !PT ;  /* 0x0000001305053212 */ /* 0x000fc600078e3cff */
[----:B------:R-:W3:Y:S01]  /*03f0*/  @!P0 LDG.E R19, desc[UR6][R10.64+0x4] ;  /* 0x000004060a138981 */ /* 0x000ee2000c1e1900 */
[----:B------:R-:W-:-:S03]  /*0400*/  @!P0 LOP3.LUT R4, R4, R23, RZ, 0x3c, !PT ;  /* 0x0000001704048212 */ /* 0x000fc600078e3cff */
[----:B------:R-:W3:Y:S01]  /*0410*/  @P1 LDG.E R23, desc[UR6][R10.64+0x20] ;  /* 0x000020060a171981 */ /* 0x000ee2000c1e1900 */
[----:B--2---:R-:W-:-:S03]  /*0420*/  @P4 LOP3.LUT R5, R5, R22, RZ, 0x3c, !PT ;  /* 0x0000001605054212 */ /* 0x004fc600078e3cff */
[----:B------:R-:W2:Y:S01]  /*0430*/  @P1 LDG.E R22, desc[UR6][R10.64+0x1c] ;  /* 0x00001c060a161981 */ /* 0x000ea2000c1e1900 */
[----:B----4-:R-:W-:-:S03]  /*0440*/  @!P0 LOP3.LUT R7, R7, R20, RZ, 0x3c, !PT ;  /* 0x0000001407078212 */ /* 0x010fc600078e3cff */
[----:B------:R-:W4:Y:S01]  /*0450*/  @P1 LDG.E R20, desc[UR6][R10.64+0x14] ;  /* 0x000014060a141981 */ /* 0x000f22000c1e1900 */
[----:B---3--:R-:W-:-:S03]  /*0460*/  @!P0 LOP3.LUT R6, R6, R19, RZ, 0x3c, !PT ;  /* 0x0000001306068212 */ /* 0x008fc600078e3cff */
[----:B------:R-:W3:Y:S01]  /*0470*/  @P1 LDG.E R19, desc[UR6][R10.64+0x18] ;  /* 0x000018060a131981 */ /* 0x000ee2000c1e1900 */
[----:B------:R-:W-:-:S03]  /*0480*/  @P5 LOP3.LUT R5, R5, R26, RZ, 0x3c, !PT ;  /* 0x0000001a05055212 */ /* 0x000fc600078e3cff */
[----:B------:R-:W3:Y:S01]  /*0490*/  @P6 LDG.E R26, desc[UR6][R10.64+0x88] ;  /* 0x000088060a1a6981 */ /* 0x000ee2000c1e1900 */
[----:B------:R-:W-:-:S03]  /*04a0*/  @P1 LOP3.LUT R4, R4, R23, RZ, 0x3c, !PT ;  /* 0x0000001704041212 */ /* 0x000fc600078e3cff */
[----:B------:R-:W3:Y:S01]  /*04b0*/  @P2 LDG.E R23, desc[UR6][R10.64+0x34] ;  /* 0x000034060a172981 */ /* 0x000ee2000c1e1900 */
[----:B--2---:R-:W-:-:S03]  /*04c0*/  @P1 LOP3.LUT R7, R7, R22, RZ, 0x3c, !PT ;  /* 0x0000001607071212 */ /* 0x004fc600078e3cff */
[----:B------:R-:W2:Y:S01]  /*04d0*/  @P2 LDG.E R22, desc[UR6][R10.64+0x30] ;  /* 0x000030060a162981 */ /* 0x000ea2000c1e1900 */
[----:B----4-:R-:W-:-:S03]  /*04e0*/  @P1 LOP3.LUT R3, R3, R20, RZ, 0x3c, !PT ;  /* 0x0000001403031212 */ /* 0x010fc600078e3cff */
[----:B------:R-:W4:Y:S01]  /*04f0*/  @P2 LDG.E R20, desc[UR6][R10.64+0x28] ;  /* 0x000028060a142981 */ /* 0x000f22000c1e1900 */
[----:B---3--:R-:W-:-:S03]  /*0500*/  @P1 LOP3.LUT R6, R6, R19, RZ, 0x3c, !PT ;  /* 0x0000001306061212 */ /* 0x008fc600078e3cff */
        /* <DEDUP_REMOVED lines=21> */
[----:B------:R-:W-:Y:S02]  /*0660*/  @P4 LOP3.LUT R6, R6, R25, RZ, 0x3c, !PT ;  /* 0x0000001906064212 */ /* 0x000fe400078e3cff */
[----:B------:R-:W-:Y:S01]  /*0670*/  LOP3.LUT P0, RZ, R24, 0x80, RZ, 0xc0, !PT ;  /* 0x0000008018ff7812 */ /* 0x000fe2000780c0ff */
        /* <DEDUP_REMOVED lines=20> */
[----:B------:R-:W-:Y:S02]  /*07c0*/  @P0 LOP3.LUT R5, R5, R26, RZ, 0x3c, !PT ;  /* 0x0000001a05050212 */ /* 0x000fe400078e3cff */
[----:B------:R-:W-:Y:S02]  /*07d0*/  @P0 LOP3.LUT R4, R4, R23, RZ, 0x3c, !PT ;  /* 0x0000001704040212 */ /* 0x000fe400078e3cff */
[----:B--2---:R-:W-:Y:S02]  /*07e0*/  @P0 LOP3.LUT R7, R7, R22, RZ, 0x3c, !PT ;  /* 0x0000001607070212 */ /* 0x004fe400078e3cff */
[----:B----4-:R-:W-:Y:S02]  /*07f0*/  @P0 LOP3.LUT R3, R3, R20, RZ, 0x3c, !PT ;  /* 0x0000001403030212 */ /* 0x010fe400078e3cff */
[----:B---3--:R-:W-:-:S02]  /*0800*/  @P0 LOP3.LUT R6, R6, R19, RZ, 0x3c, !PT ;  /* 0x0000001306060212 */ /* 0x008fc400078e3cff */
[----:B------:R-:W-:-:S13]  /*0810*/  R2P PR, R24.B1, 0x7f ;  /* 0x0000007f18007804 */ /* 0x000fda0000001000 */
[----:B------:R-:W2:Y:S04]  /*0820*/  @P0 LDG.E R20, desc[UR6][R10.64+0xa0] ;  /* 0x0000a0060a140981 */ /* 0x000ea8000c1e1900 */
[----:B------:R-:W3:Y:S04]  /*0830*/  @P0 LDG.E R22, desc[UR6][R10.64+0xa8] ;  /* 0x0000a8060a160981 */ /* 0x000ee8000c1e1900 */
[----:B------:R-:W4:Y:S04]  /*0840*/  @P0 LDG.E R19, desc[UR6][R10.64+0xa4] ;  /* 0x0000a4060a130981 */ /* 0x000f28000c1e1900 */
[----:B------:R-:W4:Y:S04]  /*0850*/  @P0 LDG.E R23, desc[UR6][R10.64+0xac] ;  /* 0x0000ac060a170981 */ /* 0x000f28000c1e1900 */
[----:B------:R-:W4:Y:S04]  /*0860*/  @P1 LDG.E R26, desc[UR6][R10.64+0xbc] ;  /* 0x0000bc060a1a1981 */ /* 0x000f28000c1e1900 */
[----:B------:R-:W4:Y:S01]  /*0870*/  @P1 LDG.E R25, desc[UR6][R10.64+0xb8] ;  /* 0x0000b8060a191981 */ /* 0x000f22000c1e1900 */
[----:B--2---:R-:W-:-:S03]  /*0880*/  @P0 LOP3.LUT R3, R3, R20, RZ, 0x3c, !PT ;  /* 0x0000001403030212 */ /* 0x004fc600078e3cff */
[----:B------:R-:W2:Y:S01]  /*0890*/  @P0 LDG.E R20, desc[UR6][R10.64+0xb0] ;  /* 0x0000b0060a140981 */ /* 0x000ea2000c1e1900 */
[----:B---3--:R-:W-:-:S03]  /*08a0*/  @P0 LOP3.LUT R7, R7, R22, RZ, 0x3c, !PT ;  /* 0x0000001607070212 */ /* 0x008fc600078e3cff */
[----:B------:R-:W3:Y:S01]  /*08b0*/  @P1 LDG.E R22, desc[UR6][R10.64+0xb4] ;  /* 0x0000b4060a161981 */ /* 0x000ee2000c1e1900 */
[----:B----4-:R-:W-:-:S03]  /*08c0*/  @P0 LOP3.LUT R6, R6, R19, RZ, 0x3c, !PT ;  /* 0x0000001306060212 */ /* 0x010fc600078e3cff */
[----:B------:R-:W4:Y:S01]  /*08d0*/  @P1 LDG.E R19, desc[UR6][R10.64+0xc0] ;  /* 0x0000c0060a131981 */ /* 0x000f22000c1e1900 */
[----:B------:R-:W-:-:S03]  /*08e0*/  @P0 LOP3.LUT R4, R4, R23, RZ, 0x3c, !PT ;  /* 0x0000001704040212 */ /* 0x000fc600078e3cff */
[----:B------:R-:W4:Y:S01]  /*08f0*/  @P2 LDG.E R23, desc[UR6][R10.64+0xcc] ;  /* 0x0000cc060a172981 */ /* 0x000f22000c1e1900 */
[----:B------:R-:W-:-:S03]  /*0900*/  @P1 LOP3.LUT R7, R7, R26, RZ, 0x3c, !PT ;  /* 0x0000001a07071212 */ /* 0x000fc600078e3cff */
[----:B------:R-:W4:Y:S01]  /*0910*/  @P2 LDG.E R26, desc[UR6][R10.64+0xd0] ;  /* 0x0000d0060a1a2981 */ /* 0x000f22000c1e1900 */
[----:B--2---:R-:W-:Y:S02]  /*0920*/  @P0 LOP3.LUT R5, R5, R20, RZ, 0x3c, !PT ;  /* 0x0000001405050212 */ /* 0x004fe400078e3cff */
[----:B------:R-:W-:Y:S01]  /*0930*/  LOP3.LUT P0, RZ, R24, 0x8000, RZ, 0xc0, !PT ;  /* 0x0000800018ff7812 */ /* 0x000fe2000780c0ff */
[----:B------:R-:W2:Y:S01]  /*0940*/  @P2 LDG.E R20, desc[UR6][R10.64+0xd8] ;  /* 0x0000d8060a142981 */ /* 0x000ea2000c1e1900 */
[----:B---3--:R-:W-:-:S03]  /*0950*/  @P1 LOP3.LUT R3, R3, R22, RZ, 0x3c, !PT ;  /* 0x0000001603031212 */ /* 0x008fc600078e3cff */
[----:B------:R-:W3:Y:S04]  /*0960*/  @P1 LDG.E R22, desc[UR6][R10.64+0xc4] ;  /* 0x0000c4060a161981 */ /* 0x000ee8000c1e1900 */
[----:B------:R-:W2:Y:S01]  /*0970*/  @P2 LDG.E R24, desc[UR6][R10.64+0xc8] ;  /* 0x0000c8060a182981 */ /* 0x000ea2000c1e1900 */
[----:B------:R-:W-:Y:S02]  /*0980*/  @P1 LOP3.LUT R6, R6, R25, RZ, 0x3c, !PT ;  /* 0x0000001906061212 */ /* 0x000fe400078e3cff */
[----:B----4-:R-:W-:Y:S01]  /*0990*/  @P1 LOP3.LUT R4, R4, R19, RZ, 0x3c, !PT ;  /* 0x0000001304041212 */ /* 0x010fe200078e3cff */
[----:B------:R-:W4:Y:S01]  /*09a0*/  @P2 LDG.E R25, desc[UR6][R10.64+0xd4] ;  /* 0x0000d4060a192981 */ /* 0x000f22000c1e1900 */
[----:B------:R-:W-:-:S03]  /*09b0*/  @P2 LOP3.LUT R6, R6, R23, RZ, 0x3c, !PT ;  /* 0x0000001706062212 */ /* 0x000fc600078e3cff */
[----:B------:R-:W4:Y:S01]  /*09c0*/  @P3 LDG.E R19, desc[UR6][R10.64+0xe0] ;  /* 0x0000e0060a133981 */ /* 0x000f22000c1e1900 */
[----:B------:R-:W-:-:S03]  /*09d0*/  @P2 LOP3.LUT R7, R7, R26, RZ, 0x3c, !PT ;  /* 0x0000001a07072212 */ /* 0x000fc600078e3cff */
[----:B------:R-:W4:Y:S04]  /*09e0*/  @P3 LDG.E R23, desc[UR6][R10.64+0xe8] ;  /* 0x0000e8060a173981 */ /* 0x000f28000c1e1900 */
[----:B------:R-:W4:Y:S01]  /*09f0*/  @P3 LDG.E R26, desc[UR6][R10.64+0xec] ;  /* 0x0000ec060a1a3981 */ /* 0x000f22000c1e1900 */
[----:B---3--:R-:W-:-:S03]  /*0a00*/  @P1 LOP3.LUT R5, R5, R22, RZ, 0x3c, !PT ;  /* 0x0000001605051212 */ /* 0x008fc600078e3cff */
[----:B------:R-:W3:Y:S01]  /*0a10*/  @P3 LDG.E R22, desc[UR6][R10.64+0xdc] ;  /* 0x0000dc060a163981 */ /* 0x000ee2000c1e1900 */
[----:B--2---:R-:W-:-:S03]  /*0a20*/  @P2 LOP3.LUT R3, R3, R24, RZ, 0x3c, !PT ;  /* 0x0000001803032212 */ /* 0x004fc600078e3cff */
[----:B------:R-:W2:Y:S01]  /*0a30*/  @P3 LDG.E R24, desc[UR6][R10.64+0xe4] ;  /* 0x0000e4060a183981 */ /* 0x000ea2000c1e1900 */
[----:B------:R-:W-:Y:S02]  /*0a40*/  @P2 LOP3.LUT R5, R5, R20, RZ, 0x3c, !PT ;  /* 0x0000001405052212 */ /* 0x000fe400078e3cff */
[----:B----4-:R-:W-:Y:S01]  /*0a50*/  @P2 LOP3.LUT R4, R4, R25, RZ, 0x3c, !PT ;  /* 0x0000001904042212 */ /* 0x010fe200078e3cff */
[----:B------:R-:W4:Y:S01]  /*0a60*/  @P4 LDG.E R20, desc[UR6][R10.64+0xf0] ;  /* 0x0000f0060a144981 */ /* 0x000f22000c1e1900 */
[----:B------:R-:W-:-:S03]  /*0a70*/  @P3 LOP3.LUT R6, R6, R19, RZ, 0x3c, !PT ;  /* 0x0000001306063212 */ /* 0x000fc600078e3cff */
        /* <DEDUP_REMOVED lines=10> */
[----:B----4-:R-:W-:-:S03]  /*0b20*/  @P4 LOP3.LUT R3, R3, R20, RZ, 0x3c, !PT ;  /* 0x0000001403034212 */ /* 0x010fc600078e3cff */
[----:B------:R-:W4:Y:S01]  /*0b30*/  @P5 LDG.E R20, desc[UR6][R10.64+0x10c] ;  /* 0x00010c060a145981 */ /* 0x000f22000c1e1900 */
[----:B------:R-:W-:-:S03]  /*0b40*/  @P4 LOP3.LUT R6, R6, R19, RZ, 0x3c, !PT ;  /* 0x0000001306064212 */ /* 0x000fc600078e3cff */
[----:B------:R-:W4:Y:S01]  /*0b50*/  @P5 LDG.E R19, desc[UR6][R10.64+0x110] ;  /* 0x000110060a135981 */ /* 0x000f22000c1e1900 */
[----:B------:R-:W-:-:S03]  /*0b60*/  @P4 LOP3.LUT R4, R4, R23, RZ, 0x3c, !PT ;  /* 0x0000001704044212 */ /* 0x000fc600078e3cff */
[----:B------:R-:W4:Y:S01]  /*0b70*/  @P6 LDG.E R23, desc[UR6][R10.64+0x11c] ;  /* 0x00011c060a176981 */ /* 0x000f22000c1e1900 */
[----:B------:R-:W-:-:S03]  /*0b80*/  @P5 LOP3.LUT R3, R3, R26, RZ, 0x3c, !PT ;  /* 0x0000001a03035212 */ /* 0x000fc600078e3cff */
        /* <DEDUP_REMOVED lines=9> */
[----:B------:R-:W4:Y:S04]  /*0c20*/  @P6 LDG.E R19, desc[UR6][R10.64+0x124] ;  /* 0x000124060a136981 */ /* 0x000f28000c1e1900 */
[----:B------:R-:W4:Y:S01]  /*0c30*/  @P6 LDG.E R20, desc[UR6][R10.64+0x128] ;  /* 0x000128060a146981 */ /* 0x000f22000c1e1900 */
[----:B------:R-:W-:Y:S02]  /*0c40*/  @P6 LOP3.LUT R6, R6, R23, RZ, 0x3c, !PT ;  /* 0x0000001706066212 */ /* 0x000fe400078e3cff */
[----:B------:R-:W-:Y:S01]  /*0c50*/  @P6 LOP3.LUT R7, R7, R26, RZ, 0x3c, !PT ;  /* 0x0000001a07076212 */ /* 0x000fe200078e3cff */
[----:B------:R-:W4:Y:S04]  /*0c60*/  @P0 LDG.E R23, desc[UR6][R10.64+0x130] ;  /* 0x000130060a170981 */ /* 0x000f28000c1e1900 */
[----:B------:R-:W4:Y:S01]  /*0c70*/  @P0 LDG.E R26, desc[UR6][R10.64+0x13c] ;  /* 0x00013c060a1a0981 */ /* 0x000f22000c1e1900 */
[----:B---3--:R-:W-:-:S03]  /*0c80*/  @P5 LOP3.LUT R5, R5, R22, RZ, 0x3c, !PT ;  /* 0x0000001605055212 */ /* 0x008fc600078e3cff */
[----:B------:R-:W3:Y:S01]  /*0c90*/  @P0 LDG.E R22, desc[UR6][R10.64+0x12c] ;  /* 0x00012c060a160981 */ /* 0x000ee2000c1e1900 */
[----:B--2---:R-:W-:-:S03]  /*0ca0*/  @P6 LOP3.LUT R3, R3, R24, RZ, 0x3c, !PT ;  /* 0x0000001803036212 */ /* 0x004fc600078e3cff */
[----:B------:R-:W2:Y:S01]  /*0cb0*/  @P0 LDG.E R24, desc[UR6][R10.64+0x134] ;  /* 0x000134060a180981 */ /* 0x000ea2000c1e1900 */
[----:B------:R-:W-:-:S04]  /*0cc0*/  UIADD3 UR4, UPT, UPT, UR4, 0x10, URZ ;  /* 0x0000001004047890 */ /* 0x000fc8000fffe0ff */
[----:B------:R-:W-:Y:S01]  /*0cd0*/  UISETP.NE.AND UP0, UPT, UR4, 0x20, UPT ;  /* 0x000000200400788c */ /* 0x000fe2000bf05270 */
[----:B----4-:R-:W-:Y:S02]  /*0ce0*/  @P6 LOP3.LUT R4, R4, R19, RZ, 0x3c, !PT ;  /* 0x0000001304046212 */ /* 0x010fe400078e3cff */
[----:B------:R-:W-:Y:S02]  /*0cf0*/  @P6 LOP3.LUT R5, R5, R20, RZ, 0x3c, !PT ;  /* 0x0000001405056212 */ /* 0x000fe400078e3cff */
[----:B------:R-:W-:Y:S02]  /*0d00*/  @P0 LOP3.LUT R4, R4, R25, RZ, 0x3c, !PT ;  /* 0x0000001904040212 */ /* 0x000fe400078e3cff */
[----:B------:R-:W-:Y:S02]  /*0d10*/  @P0 LOP3.LUT R6, R6, R23, RZ, 0x3c, !PT ;  /* 0x0000001706060212 */ /* 0x000fe400078e3cff */
[----:B------:R-:W-:Y:S02]  /*0d20*/  @P0 LOP3.LUT R5, R5, R26, RZ, 0x3c, !PT ;  /* 0x0000001a05050212 */ /* 0x000fe400078e3cff */
[----:B---3--:R-:W-:-:S02]  /*0d30*/  @P0 LOP3.LUT R3, R3, R22, RZ, 0x3c, !PT ;  /* 0x0000001603030212 */ /* 0x008fc400078e3cff */
[----:B--2---:R-:W-:Y:S01]  /*0d40*/  @P0 LOP3.LUT R7, R7, R24, RZ, 0x3c, !PT ;  /* 0x0000001807070212 */ /* 0x004fe200078e3cff */
[----:B------:R-:W-:Y:S06]  /*0d50*/  BRA.U UP0, `(.L_x_4) ;  /* 0xfffffff5004c7547 */ /* 0x000fec000b83ffff */
[----:B------:R-:W-:-:S05]  /*0d60*/  VIADD R16, R16, 0x1 ;  /* 0x0000000110107836 */ /* 0x000fca0000000000 */
[----:B------:R-:W-:-:S13]  /*0d70*/  ISETP.NE.AND P0, PT, R16, 0x5, PT ;  /* 0x000000051000780c */ /* 0x000fda0003f05270 */
[----:B------:R-:W-:Y:S05]  /*0d80*/  @P0 BRA `(.L_x_5) ;  /* 0xfffffff400300947 */ /* 0x000fea000383ffff */
[----:B------:R0:W-:Y:S01]  /*0d90*/  STL [R1+0x4], R3 ;  /* 0x0000040301007387 */ /* 0x0001e20000100800 */
[----:B------:R-:W-:-:S03]  /*0da0*/  ISETP.NE.U32.AND P0, PT, R21, 0x1, PT ;  /* 0x000000011500780c */ /* 0x000fc60003f05070 */
[----:B------:R0:W-:Y:S01]  /*0db0*/  STL.64 [R1+0x8], R6 ;  /* 0x0000080601007387 */ /* 0x0001e20000100a00 */
[----:B------:R-:W-:-:S03]  /*0dc0*/  ISETP.NE.AND.EX P0, PT, RZ, RZ, PT, P0 ;  /* 0x000000ffff00720c */ /* 0x000fc60003f05300 */
[----:B------:R0:W-:Y:S10]  /*0dd0*/  STL.64 [R1+0x10], R4 ;  /* 0x0000100401007387 */ /* 0x0001f40000100a00 */
[----:B------:R-:W-:Y:S05]  /*0de0*/  @!P0 BRA `(.L_x_3) ;  /* 0x0000001800048947 */ /* 0x000fea0003800000 */
[----:B------:R-:W-:Y:S01]  /*0df0*/  UMOV UR4, URZ ;  /* 0x000000ff00047c82 */ /* 0x000fe20008000000 */
[----:B------:R-:W-:Y:S01]  /*0e00*/  UMOV UR5, URZ ;  /* 0x000000ff00057c82 */ /* 0x000fe20008000000 */
[----:B------:R-:W-:Y:S02]  /*0e10*/  IMAD.MOV.U32 R16, RZ, RZ, RZ ;  /* 0x000000ffff107224 */ /* 0x000fe400078e00ff */
[----:B0-----:R-:W-:Y:S02]  /*0e20*/  IMAD.MOV.U32 R3, RZ, RZ, RZ ;  /* 0x000000ffff037224 */ /* 0x001fe400078e00ff */
[----:B------:R-:W-:Y:S02]  /*0e30*/  IMAD.U32 R5, RZ, RZ, UR4 ;  /* 0x00000004ff057e24 */ /* 0x000fe4000f8e00ff */
[----:B------:R-:W-:Y:S02]  /*0e40*/  IMAD.U32 R4, RZ, RZ, UR5 ;  /* 0x00000005ff047e24 */ /* 0x000fe4000f8e00ff */
[----:B------:R-:W-:-:S02]  /*0e50*/  IMAD.U32 R7, RZ, RZ, UR4 ;  /* 0x00000004ff077e24 */ /* 0x000fc4000f8e00ff */
[----:B------:R-:W-:-:S07]  /*0e60*/  IMAD.U32 R6, RZ, RZ, UR5 ;  /* 0x00000005ff067e24 */ /* 0x000fce000f8e00ff */
.L_x_7:
[----:B------:R-:W-:-:S06]  /*0e70*/  IMAD R17, R16, 0x4, R1 ;  /* 0x0000000410117824 */ /* 0x000fcc00078e0201 */
[----:B------:R-:W5:Y:S01]  /*0e80*/  LDL R17, [R17+0x4] ;  /* 0x0000040011117983 */ /* 0x000f620000100800 */
[----:B------:R-:W-:Y:S01]  /*0e90*/  IMAD.SHL.U32 R18, R16, 0x20, RZ ;  /* 0x0000002010127824 */ /* 0x000fe200078e00ff */
[----:B------:R-:W-:-:S06]  /*0ea0*/  UMOV UR4, URZ ;  /* 0x000000ff00047c82 */ /* 0x000fcc0008000000 */
.L_x_6:
        /* <DEDUP_REMOVED lines=181> */
[----:B------:R-:W-:Y:S05]  /*1a00*/  @P0 BRA `(.L_x_3) ;  /* 0x0000000800fc0947 */ /* 0x000fea0003800000 */
[----:B------:R-:W-:Y:S01]  /*1a10*/  UMOV UR4, URZ ;  /* 0x000000ff00047c82 */ /* 0x000fe20008000000 */
[----:B------:R-:W-:Y:S01]  /*1a20*/  UMOV UR5, URZ ;  /* 0x000000ff00057c82 */ /* 0x000fe20008000000 */
[----:B------:R-:W-:Y:S02]  /*1a30*/  IMAD.MOV.U32 R16, RZ, RZ, RZ ;  /* 0x000000ffff107224 */ /* 0x000fe400078e00ff */
[----:B-1----:R-:W-:Y:S02]  /*1a40*/  IMAD.MOV.U32 R3, RZ, RZ, RZ ;  /* 0x000000ffff037224 */ /* 0x002fe400078e00ff */
[----:B------:R-:W-:Y:S02]  /*1a50*/  IMAD.U32 R5, RZ, RZ, UR4 ;  /* 0x00000004ff057e24 */ /* 0x000fe4000f8e00ff */
[----:B------:R-:W-:Y:S02]  /*1a60*/  IMAD.U32 R4, RZ, RZ, UR5 ;  /* 0x00000005ff047e24 */ /* 0x000fe4000f8e00ff */
[----:B------:R-:W-:-:S02]  /*1a70*/  IMAD.U32 R7, RZ, RZ, UR4 ;  /* 0x00000004ff077e24 */ /* 0x000fc4000f8e00ff */
[----:B------:R-:W-:-:S07]  /*1a80*/  IMAD.U32 R6, RZ, RZ, UR5 ;  /* 0x00000005ff067e24 */ /* 0x000fce000f8e00ff */
.L_x_9:
[----:B------:R-:W-:-:S06]  /*1a90*/  IMAD R17, R16, 0x4, R1 ;  /* 0x0000000410117824 */ /* 0x000fcc00078e0201 */
[----:B------:R-:W5:Y:S01]  /*1aa0*/  LDL R17, [R17+0x4] ;  /* 0x0000040011117983 */ /* 0x000f620000100800 */
[----:B------:R-:W-:Y:S01]  /*1ab0*/  IMAD.SHL.U32 R18, R16, 0x20, RZ ;  /* 0x0000002010127824 */ /* 0x000fe200078e00ff */
[----:B------:R-:W-:-:S06]  /*1ac0*/  UMOV UR4, URZ ;  /* 0x000000ff00047c82 */ /* 0x000fcc0008000000 */
.L_x_8:
        /* <DEDUP_REMOVED lines=10> */
[----:B------:R-:W4:Y:S04]  /*1b70*/  @P3 LDG.E R26, desc[UR6][R10.64+0x4c] ;  /* 0x00004c060a1a3981 */ /* 0x000f28000c1e1900 */
[----:B------:R-:W4:Y:S04]  /*1b80*/  @!P0 LDG.E R19, desc[UR6][R10.64+0x4] ;  /* 0x000004060a138981 */ /* 0x000f28000c1e1900 */
[----:B------:R-:W4:Y:S04]  /*1b90*/  @!P0 LDG.E R21, desc[UR6][R10.64+0xc] ;  /* 0x00000c060a158981 */ /* 0x000f28000c1e1900 */
[----:B------:R-:W4:Y:S01]  /*1ba0*/  @P3 LDG.E R25, desc[UR6][R10.64+0x40] ;  /* 0x000040060a193981 */ /* 0x000f22000c1e1900 */
[----:B--2---:R-:W-:-:S03]  /*1bb0*/  @!P0 LOP3.LUT R5, R5, R20, RZ, 0x3c, !PT ;  /* 0x0000001405058212 */ /* 0x004fc600078e3cff */
[----:B------:R-:W2:Y:S01]  /*1bc0*/  @!P0 LDG.E R20, desc[UR6][R10.64] ;  /* 0x000000060a148981 */ /* 0x000ea2000c1e1900 */
[----:B---3--:R-:W-:-:S03]  /*1bd0*/  @P1 LOP3.LUT R5, R5, R22, RZ, 0x3c, !PT ;  /* 0x0000001605051212 */ /* 0x008fc600078e3cff */
[----:B------:R-:W3:Y:S01]  /*1be0*/  @!P0 LDG.E R22, desc[UR6][R10.64+0x8] ;  /* 0x000008060a168981 */ /* 0x000ee2000c1e1900 */
[----:B----4-:R-:W-:-:S03]  /*1bf0*/  @P2 LOP3.LUT R5, R5, R24, RZ, 0x3c, !PT ;  /* 0x0000001805052212 */ /* 0x010fc600078e3cff */
[----:B------:R-:W4:Y:S01]  /*1c00*/  @P4 LDG.E R24, desc[UR6][R10.64+0x60] ;  /* 0x000060060a184981 */ /* 0x000f22000c1e1900 */
[----:B------:R-:W-:-:S03]  /*1c10*/  @P3 LOP3.LUT R5, R5, R26, RZ, 0x3c, !PT ;  /* 0x0000001a05053212 */ /* 0x000fc600078e3cff */
[----:B------:R-:W4:Y:S01]  /*1c20*/  @P5 LDG.E R26, desc[UR6][R10.64+0x74] ;  /* 0x000074060a1a5981 */ /* 0x000f22000c1e1900 */
[----:B------:R-:W-:-:S03]  /*1c30*/  @!P0 LOP3.LUT R6, R6, R19, RZ, 0x3c, !PT ;  /* 0x0000001306068212 */ /* 0x000fc600078e3cff */
[----:B------:R-:W4:Y:S01]  /*1c40*/  @P1 LDG.E R19, desc[UR6][R10.64+0x18] ;  /* 0x000018060a131981 */ /* 0x000f22000c1e1900 */
[----:B------:R-:W-:-:S03]  /*1c50*/  @!P0 LOP3.LUT R4, R4, R21, RZ, 0x3c, !PT ;  /* 0x0000001504048212 */ /* 0x000fc600078e3cff */
[----:B------:R-:W4:Y:S01]  /*1c60*/  @P1 LDG.E R21, desc[UR6][R10.64+0x20] ;  /* 0x000020060a151981 */ /* 0x000f22000c1e1900 */
[----:B--2---:R-:W-:-:S03]  /*1c70*/  @!P0 LOP3.LUT R3, R3, R20, RZ, 0x3c, !PT ;  /* 0x0000001403038212 */ /* 0x004fc600078e3cff */
[----:B------:R-:W2:Y:S01]  /*1c80*/  @P1 LDG.E R20, desc[UR6][R10.64+0x14] ;  /* 0x000014060a141981 */ /* 0x000ea2000c1e1900 */
[----:B---3--:R-:W-:-:S03]  /*1c90*/  @!P0 LOP3.LUT R7, R7, R22, RZ, 0x3c, !PT ;  /* 0x0000001607078212 */ /* 0x008fc600078e3cff */
[----:B------:R-:W3:Y:S01]  /*1ca0*/  @P1 LDG.E R22, desc[UR6][R10.64+0x1c] ;  /* 0x00001c060a161981 */ /* 0x000ee2000c1e1900 */
[----:B----4-:R-:W-:-:S03]  /*1cb0*/  @P4 LOP3.LUT R5, R5, R24, RZ, 0x3c, !PT ;  /* 0x0000001805054212 */ /* 0x010fc600078e3cff */
[----:B------:R-:W4:Y:S01]  /*1cc0*/  @P2 LDG.E R24, desc[UR6][R10.64+0x28] ;  /* 0x000028060a182981 */ /* 0x000f22000c1e1900 */
[----:B------:R-:W-:-:S03]  /*1cd0*/  @P1 LOP3.LUT R6, R6, R19, RZ, 0x3c, !PT ;  /* 0x0000001306061212 */ /* 0x000fc600078e3cff */
[----:B------:R-:W4:Y:S01]  /*1ce0*/  @P2 LDG.E R19, desc[UR6][R10.64+0x2c] ;  /* 0x00002c060a132981 */ /* 0x000f22000c1e1900 */
[----:B------:R-:W-:-:S03]  /*1cf0*/  @P1 LOP3.LUT R4, R4, R21, RZ, 0x3c, !PT ;  /* 0x0000001504041212 */ /* 0x000fc600078e3cff */
        /* <DEDUP_REMOVED lines=9> */
[----:B------:R-:W-:Y:S02]  /*1d90*/  @P2 LOP3.LUT R4, R4, R21, RZ, 0x3c, !PT ;  /* 0x0000001504042212 */ /* 0x000fe400078e3cff */
[----:B------:R-:W-:Y:S01]  /*1da0*/  @P3 LOP3.LUT R6, R6, R25, RZ, 0x3c, !PT ;  /* 0x0000001906063212 */ /* 0x000fe200078e3cff */
        /* <DEDUP_REMOVED lines=20> */
[----:B------:R-:W-:Y:S02]  /*1ef0*/  LOP3.LUT P0, RZ, R23, 0x80, RZ, 0xc0, !PT ;  /* 0x0000008017ff7812 */ /* 0x000fe4000780c0ff */
[----:B------:R-:W-:Y:S02]  /*1f00*/  @P5 LOP3.LUT R5, R5, R26, RZ, 0x3c, !PT ;  /* 0x0000001a05055212 */ /* 0x000fe400078e3cff */
[----:B------:R-:W4:Y:S01]  /*1f10*/  @P6 LDG.E R26, desc[UR6][R10.64+0x88] ;  /* 0x000088060a1a6981 */ /* 0x000f22000c1e1900 */
[----:B------:R-:W-:-:S03]  /*1f20*/  @P5 LOP3.LUT R6, R6, R19, RZ, 0x3c, !PT ;  /* 0x0000001306065212 */ /* 0x000fc600078e3cff */
[----:B------:R-:W4:Y:S01]  /*1f30*/  @P6 LDG.E R19, desc[UR6][R10.64+0x84] ;  /* 0x000084060a136981 */ /* 0x000f22000c1e1900 */
[----:B------:R-:W-:-:S04]  /*1f40*/  @P5 LOP3.LUT R4, R4, R21, RZ, 0x3c, !PT ;  /* 0x0000001504045212 */ /* 0x000fc800078e3cff */
        /* <DEDUP_REMOVED lines=9> */
[----:B------:R-:W-:Y:S02]  /*1fe0*/  @P6 LOP3.LUT R5, R5, R26, RZ, 0x3c, !PT ;  /* 0x0000001a05056212 */ /* 0x000fe400078e3cff */
[----:B------:R-:W-:Y:S02]  /*1ff0*/  @P6 LOP3.LUT R4, R4, R19, RZ, 0x3c, !PT ;  /* 0x0000001304046212 */ /* 0x000fe400078e3cff */
[----:B------:R-:W-:Y:S02]  /*2000*/  @P0 LOP3.LUT R6, R6, R21, RZ, 0x3c, !PT ;  /* 0x0000001506060212 */ /* 0x000fe400078e3cff */
[----:B------:R-:W-:Y:S02]  /*2010*/  @P0 LOP3.LUT R4, R4, R25, RZ, 0x3c, !PT ;  /* 0x0000001904040212 */ /* 0x000fe400078e3cff */
[----:B--2---:R-:W-:Y:S02]  /*2020*/  @P0 LOP3.LUT R3, R3, R20, RZ, 0x3c, !PT ;  /* 0x0000001403030212 */ /* 0x004fe400078e3cff */
[----:B---3--:R-:W-:-:S02]  /*2030*/  @P0 LOP3.LUT R7, R7, R22, RZ, 0x3c, !PT ;  /* 0x0000001607070212 */ /* 0x008fc400078e3cff */
[----:B----4-:R-:W-:Y:S02]  /*2040*/  @P0 LOP3.LUT R5, R5, R24, RZ, 0x3c, !PT ;  /* 0x0000001805050212 */ /* 0x010fe400078e3cff */
[----:B------:R-:W-:-:S13]  /*2050*/  R2P PR, R23.B1, 0x7f ;  /* 0x0000007f17007804 */ /* 0x000fda0000001000 */
[----:B------:R-:W2:Y:S04]  /*2060*/  @P0 LDG.E R22, desc[UR6][R10.64+0xa0] ;  /* 0x0000a0060a160981 */ /* 0x000ea8000c1e1900 */
[----:B------:R-:W3:Y:S04]  /*2070*/  @P0 LDG.E R19, desc[UR6][R10.64+0xa4] ;  /* 0x0000a4060a130981 */ /* 0x000ee8000c1e1900 */
[----:B------:R-:W4:Y:S04]  /*2080*/  @P0 LDG.E R21, desc[UR6][R10.64+0xac] ;  /* 0x0000ac060a150981 */ /* 0x000f28000c1e1900 */
        /* <DEDUP_REMOVED lines=14> */
[----:B------:R-:W-:Y:S02]  /*2170*/  LOP3.LUT P0, RZ, R23, 0x8000, RZ, 0xc0, !PT ;  /* 0x0000800017ff7812 */ /* 0x000fe4000780c0ff */
        /* <DEDUP_REMOVED lines=22> */
[----:B------:R-:W-:Y:S01]  /*22e0*/  @P2 LOP3.LUT R5, R5, R24, RZ, 0x3c, !PT ;  /* 0x0000001805052212 */ /* 0x000fe200078e3cff */
[----:B------:R-:W4:Y:S04]  /*22f0*/  @P4 LDG.E R23, desc[UR6][R10.64+0xfc] ;  /* 0x0000fc060a174981 */ /* 0x000f28000c1e1900 */
        /* <DEDUP_REMOVED lines=12> */
[----:B------:R-:W3:Y:S01]  /*23c0*/  @P5 LDG.E R23, desc[UR6][R10.64+0x110] ;  /* 0x000110060a175981 */ /* 0x000ee2000c1e1900 */
[----:B------:R-:W-:-:S03]  /*23d0*/  @P4 LOP3.LUT R3, R3, R24, RZ, 0x3c, !PT ;  /* 0x0000001803034212 */ /* 0x000fc600078e3cff */
[----:B------:R-:W3:Y:S01]  /*23e0*/  @P5 LDG.E R24, desc[UR6][R10.64+0x10c] ;  /* 0x00010c060a185981 */ /* 0x000ee2000c1e1900 */
[----:B------:R-:W-:-:S03]  /*23f0*/  @P4 LOP3.LUT R5, R5, R20, RZ, 0x3c, !PT ;  /* 0x0000001405054212 */ /* 0x000fc600078e3cff */
[----:B------:R-:W3:Y:S01]  /*2400*/  @P6 LDG.E R20, desc[UR6][R10.64+0x120] ;  /* 0x000120060a146981 */ /* 0x000ee2000c1e1900 */
[----:B------:R-:W-:-:S03]  /*2410*/  @P5 LOP3.LUT R5, R5, R26, RZ, 0x3c, !PT ;  /* 0x0000001a05055212 */ /* 0x000fc600078e3cff */
[----:B------:R-:W3:Y:S01]  /*2420*/  @P0 LDG.E R26, desc[UR6][R10.64+0x134] ;  /* 0x000134060a1a0981 */ /* 0x000ee2000c1e1900 */
[----:B--2---:R-:W-:-:S03]  /*2430*/  @P5 LOP3.LUT R3, R3, R22, RZ, 0x3c, !PT ;  /* 0x0000001603035212 */ /* 0x004fc600078e3cff */
[----:B------:R-:W2:Y:S01]  /*2440*/  @P6 LDG.E R22, desc[UR6][R10.64+0x128] ;  /* 0x000128060a166981 */ /* 0x000ea2000c1e1900 */
[----:B------:R-:W-:-:S03]  /*2450*/  @P6 LOP3.LUT R3, R3, R28, RZ, 0x3c, !PT ;  /* 0x0000001c03036212 */ /* 0x000fc600078e3cff */
[----:B------:R-:W2:Y:S01]  /*2460*/  @P0 LDG.E R28, desc[UR6][R10.64+0x13c] ;  /* 0x00013c060a1c0981 */ /* 0x000ea2000c1e1900 */
[----:B----4-:R-:W-:-:S03]  /*2470*/  @P5 LOP3.LUT R6, R6, R21, RZ, 0x3c, !PT ;  /* 0x0000001506065212 */ /* 0x010fc600078e3cff */
[----:B------:R-:W4:Y:S01]  /*2480*/  @P6 LDG.E R21, desc[UR6][R10.64+0x124] ;  /* 0x000124060a156981 */ /* 0x000f22000c1e1900 */
[----:B---3--:R-:W-:Y:S02]  /*2490*/  @P5 LOP3.LUT R4, R4, R23, RZ, 0x3c, !PT ;  /* 0x0000001704045212 */ /* 0x008fe400078e3cff */
[----:B------:R-:W-:Y:S01]  /*24a0*/  @P6 LOP3.LUT R6, R6, R19, RZ, 0x3c, !PT ;  /* 0x0000001306066212 */ /* 0x000fe200078e3cff */
[----:B------:R-:W3:Y:S01]  /*24b0*/  @P0 LDG.E R23, desc[UR6][R10.64+0x138] ;  /* 0x000138060a170981 */ /* 0x000ee2000c1e1900 */
[----:B------:R-:W-:-:S03]  /*24c0*/  @P5 LOP3.LUT R7, R7, R24, RZ, 0x3c, !PT ;  /* 0x0000001807075212 */ /* 0x000fc600078e3cff */
[----:B------:R-:W3:Y:S04]  /*24d0*/  @P0 LDG.E R24, desc[UR6][R10.64+0x12c] ;  /* 0x00012c060a180981 */ /* 0x000ee8000c1e1900 */
[----:B------:R-:W3:Y:S01]  /*24e0*/  @P0 LDG.E R19, desc[UR6][R10.64+0x130] ;  /* 0x000130060a130981 */ /* 0x000ee2000c1e1900 */
[----:B------:R-:W-:-:S04]  /*24f0*/  UIADD3 UR4, UPT, UPT, UR4, 0x10, URZ ;  /* 0x0000001004047890 */ /* 0x000fc8000fffe0ff */
[----:B------:R-:W-:Y:S01]  /*2500*/  UISETP.NE.AND UP0, UPT, UR4, 0x20, UPT ;  /* 0x000000200400788c */ /* 0x000fe2000bf05270 */
[----:B------:R-:W-:-:S04]  /*2510*/  @P6 LOP3.LUT R7, R7, R20, RZ, 0x3c, !PT ;  /* 0x0000001407076212 */ /* 0x000fc800078e3cff */
[----:B------:R-:W-:Y:S02]  /*2520*/  @P0 LOP3.LUT R7, R7, R26, RZ, 0x3c, !PT ;  /* 0x0000001a07070212 */ /* 0x000fe400078e3cff */
[----:B--2---:R-:W-:-:S04]  /*2530*/  @P6 LOP3.LUT R5, R5, R22, RZ, 0x3c, !PT ;  /* 0x0000001605056212 */ /* 0x004fc800078e3cff */
[----:B------:R-:W-:Y:S02]  /*2540*/  @P0 LOP3.LUT R5, R5, R28, RZ, 0x3c, !PT ;  /* 0x0000001c05050212 */ /* 0x000fe400078e3cff */
[----:B----4-:R-:W-:-:S04]  /*2550*/  @P6 LOP3.LUT R4, R4, R21, RZ, 0x3c, !PT ;  /* 0x0000001504046212 */ /* 0x010fc800078e3cff */
[----:B---3--:R-:W-:Y:S02]  /*2560*/  @P0 LOP3.LUT R4, R4, R23, RZ, 0x3c, !PT ;  /* 0x0000001704040212 */ /* 0x008fe400078e3cff */
[----:B------:R-:W-:Y:S02]  /*2570*/  @P0 LOP3.LUT R3, R3, R24, RZ, 0x3c, !PT ;  /* 0x0000001803030212 */ /* 0x000fe400078e3cff */
[----:B------:R-:W-:Y:S01]  /*2580*/  @P0 LOP3.LUT R6, R6, R19, RZ, 0x3c, !PT ;  /* 0x0000001306060212 */ /* 0x000fe200078e3cff */
[----:B------:R-:W-:Y:S06]  /*2590*/  BRA.U UP0, `(.L_x_8) ;  /* 0xfffffff5004c7547 */ /* 0x000fec000b83ffff */
[----:B------:R-:W-:-:S05]  /*25a0*/  VIADD R16, R16, 0x1 ;  /* 0x0000000110107836 */ /* 0x000fca0000000000 */
[----:B------:R-:W-:-:S13]  /*25b0*/  ISETP.NE.AND P0, PT, R16, 0x5, PT ;  /* 0x000000051000780c */ /* 0x000fda0003f05270 */
[----:B------:R-:W-:Y:S05]  /*25c0*/  @P0 BRA `(.L_x_9) ;  /* 0xfffffff400300947 */ /* 0x000fea000383ffff */
[----:B------:R2:W-:Y:S04]  /*25d0*/  STL [R1+0x4], R3 ;  /* 0x0000040301007387 */ /* 0x0005e80000100800 */
[----:B------:R2:W-:Y:S04]  /*25e0*/  STL.64 [R1+0x8], R6 ;  /* 0x0000080601007387 */ /* 0x0005e80000100a00 */
[----:B------:R2:W-:Y:S02]  /*25f0*/  STL.64 [R1+0x10], R4 ;  /* 0x0000100401007387 */ /* 0x0005e40000100a00 */
.L_x_3:
[----:B------:R-:W-:Y:S05]  /*2600*/  BSYNC.RECONVERGENT B1 ;  /* 0x0000000000017941 */ /* 0x000fea0003800200 */
.L_x_2:
[----:B------:R-:W-:Y:S01]  /*2610*/  ISETP.GT.U32.AND P0, PT, R14, 0x3, PT ;  /* 0x000000030e00780c */ /* 0x000fe20003f04070 */
[----:B------:R-:W-:Y:S01]  /*2620*/  VIADD R2, R2, 0x1 ;  /* 0x0000000102027836 */ /* 0x000fe20000000000 */
[--C-:B------:R-:W-:Y:S02]  /*2630*/  SHF.R.U64 R14, R14, 0x2, R15.reuse ;  /* 0x000000020e0e7819 */ /* 0x100fe4000000120f */
[----:B------:R-:W-:Y:S02]  /*2640*/  ISETP.GT.U32.AND.EX P0, PT, R15, RZ, PT, P0 ;  /* 0x000000ff0f00720c */ /* 0x000fe40003f04100 */
[----:B------:R-:W-:-:S11]  /*2650*/  SHF.R.U32.HI R15, RZ, 0x2, R15 ;  /* 0x00000002ff0f7819 */ /* 0x000fd6000001160f */
[----:B------:R-:W-:Y:S05]  /*2660*/  @P0 BRA `(.L_x_10) ;  /* 0xffffffd800cc0947 */ /* 0x000fea000383ffff */
.L_x_1:
[----:B------:R-:W-:Y:S05]  /*2670*/  BSYNC.RECONVERGENT B0 ;  /* 0x0000000000007941 */ /* 0x000fea0003800200 */
.L_x_0:
[----:B------:R-:W-:Y:S01]  /*2680*/  IMAD R0, R13, -0x658354e5, R0 ;  /* 0x9a7cab1b0d007824 */ /* 0x000fe200078e0200 */
[----:B------:R-:W-:Y:S01]  /*2690*/  UMOV UR4, URZ ;  /* 0x000000ff00047c82 */ /* 0x000fe20008000000 */
[----:B------:R-:W-:Y:S01]  /*26a0*/  IMAD.MOV.U32 R11, RZ, RZ, R3 ;  /* 0x000000ffff0b7224 */ /* 0x000fe200078e0003 */
[----:B012---:R-:W-:Y:S01]  /*26b0*/  CS2R R2, SRZ ;  /* 0x0000000000027805 */ /* 0x007fe2000001ff00 */
[----:B------:R-:W-:Y:S02]  /*26c0*/  IMAD.MOV.U32 R9, RZ, RZ, R7 ;  /* 0x000000ffff097224 */ /* 0x000fe400078e0007 */
[----:B------:R-:W-:-:S07]  /*26d0*/  VIADD R0, R0, 0x6a788e ;  /* 0x006a788e00007836 */ /* 0x000fce0000000000 */
.L_x_11:
[----:B------:R-:W-:Y:S01]  /*26e0*/  SHF.R.U32.HI R8, RZ, 0x2, R11 ;  /* 0x00000002ff087819 */ /* 0x000fe2000001160b */
[----:B------:R-:W-:Y:S01]  /*26f0*/  IMAD.SHL.U32 R7, R5, 0x10, RZ ;  /* 0x0000001005077824 */ /* 0x000fe200078e00ff */
[----:B------:R-:W-:Y:S01]  /*2700*/  SHF.R.U32.HI R13, RZ, 0x2, R4 ;  /* 0x00000002ff0d7819 */ /* 0x000fe20000011604 */
[----:B------:R-:W-:Y:S01]  /*2710*/  UIADD3 UR4, UPT, UPT, UR4, 0x4, URZ ;  /* 0x0000000404047890 */ /* 0x000fe2000fffe0ff */
[----:B------:R-:W-:Y:S02]  /*2720*/  LOP3.LUT R8, R8, R11, RZ, 0x3c, !PT ;  /* 0x0000000b08087212 */ /* 0x000fe400078e3cff */
[----:B------:R-:W-:Y:S01]  /*2730*/  SHF.R.U32.HI R11, RZ, 0x2, R6 ;  /* 0x00000002ff0b7819 */ /* 0x000fe20000011606 */
[----:B------:R-:W-:Y:S01]  /*2740*/  UISETP.NE.AND UP0, UPT, UR4, 0xf4240, UPT ;  /* 0x000f42400400788c */ /* 0x000fe2000bf05270 */
[----:B------:R-:W-:Y:S01]  /*2750*/  LOP3.LUT R4, R13, R4, RZ, 0x3c, !PT ;  /* 0x000000040d047212 */ /* 0x000fe200078e3cff */
[----:B------:R-:W-:Y:S01]  /*2760*/  IMAD.SHL.U32 R10, R8, 0x2, RZ ;  /* 0x00000002080a7824 */ /* 0x000fe200078e00ff */
[----:B------:R-:W-:-:S04]  /*2770*/  LOP3.LUT R11, R11, R6, RZ, 0x3c, !PT ;  /* 0x000000060b0b7212 */ /* 0x000fc800078e3cff */
[----:B------:R-:W-:Y:S01]  /*2780*/  LOP3.LUT R10, R8, R10, R7, 0x96, !PT ;  /* 0x0000000a080a7212 */ /* 0x000fe200078e9607 */
[----:B------:R-:W-:-:S03]  /*2790*/  IMAD.SHL.U32 R8, R11, 0x2, RZ ;  /* 0x000000020b087824 */ /* 0x000fc600078e00ff */
[----:B------:R-:W-:Y:S02]  /*27a0*/  LOP3.LUT R7, R10, R5, RZ, 0x3c, !PT ;  /* 0x000000050a077212 */ /* 0x000fe400078e3cff */
[----:B------:R-:W-:-:S03]  /*27b0*/  SHF.R.U32.HI R10, RZ, 0x2, R9 ;  /* 0x00000002ff0a7819 */ /* 0x000fc60000011609 */
[----:B------:R-:W-:Y:S01]  /*27c0*/  IMAD.SHL.U32 R6, R7, 0x10, RZ ;  /* 0x0000001007067824 */ /* 0x000fe200078e00ff */
[----:B------:R-:W-:-:S04]  /*27d0*/  LOP3.LUT R10, R10, R9, RZ, 0x3c, !PT ;  /* 0x000000090a0a7212 */ /* 0x000fc800078e3cff */
[----:B------:R-:W-:Y:S02]  /*27e0*/  LOP3.LUT R6, R11, R8, R6, 0x96, !PT ;  /* 0x000000080b067212 */ /* 0x000fe400078e9606 */
[----:B------:R-:W-:Y:S02]  /*27f0*/  SHF.R.U32.HI R8, RZ, 0x2, R5 ;  /* 0x00000002ff087819 */ /* 0x000fe40000011605 */
[----:B------:R-:W-:Y:S01]  /*2800*/  LOP3.LUT R9, R6, R7, RZ, 0x3c, !PT ;  /* 0x0000000706097212 */ /* 0x000fe200078e3cff */
[----:B------:R-:W-:Y:S01]  /*2810*/  IMAD.SHL.U32 R6, R10, 0x2, RZ ;  /* 0x000000020a067824 */ /* 0x000fe200078e00ff */
[----:B------:R-:W-:-:S03]  /*2820*/  LOP3.LUT R8, R8, R5, RZ, 0x3c, !PT ;  /* 0x0000000508087212 */ /* 0x000fc600078e3cff */
[----:B------:R-:W-:-:S05]  /*2830*/  IMAD.SHL.U32 R11, R9, 0x10, RZ ;  /* 0x00000010090b7824 */ /* 0x000fca00078e00ff */
[----:B------:R-:W-:Y:S01]  /*2840*/  LOP3.LUT R6, R10, R6, R11, 0x96, !PT ;  /* 0x000000060a067212 */ /* 0x000fe200078e960b */
[----:B------:R-:W-:-:S03]  /*2850*/  IMAD.IADD R10, R7, 0x1, R0 ;  /* 0x00000001070a7824 */ /* 0x000fc600078e0200 */
[----:B------:R-:W-:Y:S01]  /*2860*/  LOP3.LUT R13, R6, R9, RZ, 0x3c, !PT ;  /* 0x00000009060d7212 */ /* 0x000fe200078e3cff */
[----:B------:R-:W-:Y:S01]  /*2870*/  IMAD.SHL.U32 R6, R4, 0x2, RZ ;  /* 0x0000000204067824 */ /* 0x000fe200078e00ff */
[----:B------:R-:W-:Y:S02]  /*2880*/  I2FP.F32.U32 R14, R10 ;  /* 0x0000000a000e7245 */ /* 0x000fe40000201000 */
[----:B------:R-:W-:Y:S01]  /*2890*/  SHF.R.U32.HI R10, RZ, 0x2, R9 ;  /* 0x00000002ff0a7819 */ /* 0x000fe20000011609 */
[----:B------:R-:W-:-:S03]  /*28a0*/  IMAD.SHL.U32 R11, R13, 0x10, RZ ;  /* 0x000000100d0b7824 */ /* 0x000fc600078e00ff */
[----:B------:R-:W-:Y:S02]  /*28b0*/  LOP3.LUT R10, R10, R9, RZ, 0x3c, !PT ;  /* 0x000000090a0a7212 */ /* 0x000fe400078e3cff */
[----:B------:R-:W-:Y:S01]  /*28c0*/  LOP3.LUT R6, R4, R6, R11, 0x96, !PT ;  /* 0x0000000604067212 */ /* 0x000fe200078e960b */
[----:B------:R-:W-:-:S03]  /*28d0*/  IMAD.SHL.U32 R4, R8, 0x2, RZ ;  /* 0x0000000208047824 */ /* 0x000fc600078e00ff */
[----:B------:R-:W-:Y:S02]  /*28e0*/  LOP3.LUT R11, R6, R13, RZ, 0x3c, !PT ;  /* 0x0000000d060b7212 */ /* 0x000fe400078e3cff */
[----:B------:R-:W-:-:S03]  /*28f0*/  SHF.R.U32.HI R6, RZ, 0x2, R7 ;  /* 0x00000002ff067819 */ /* 0x000fc60000011607 */
[----:B------:R-:W-:-:S05]  /*2900*/  IMAD.SHL.U32 R5, R11, 0x10, RZ ;  /* 0x000000100b057824 */ /* 0x000fca00078e00ff */
[----:B------:R-:W-:Y:S02]  /*2910*/  LOP3.LUT R4, R8, R4, R5, 0x96, !PT ;  /* 0x0000000408047212 */ /* 0x000fe400078e9605 */
[----:B------:R-:W-:Y:S01]  /*2920*/  LOP3.LUT R5, R6, R7, RZ, 0x3c, !PT ;  /* 0x0000000706057212 */ /* 0x000fe200078e3cff */
[----:B------:R-:W-:Y:S01]  /*2930*/  IMAD.MOV.U32 R7, RZ, RZ, 0x2f800000 ;  /* 0x2f800000ff077424 */ /* 0x000fe200078e00ff */
[----:B------:R-:W-:Y:S02]  /*2940*/  IADD3 R8, PT, PT, R0, 0x587c5, R9 ;  /* 0x000587c500087810 */ /* 0x000fe40007ffe009 */
[----:B------:R-:W-:Y:S01]  /*2950*/  LOP3.LUT R6, R4, R11, RZ, 0x3c, !PT ;  /* 0x0000000b04067212 */ /* 0x000fe200078e3cff */
[----:B------:R-:W-:Y:S01]  /*2960*/  FFMA R14, R14, R7, 1.1641532182693481445e-10 ;  /* 0x2f0000000e0e7423 */ /* 0x000fe20000000007 */
[----:B------:R-:W-:Y:S01]  /*2970*/  I2FP.F32.U32 R16, R8 ;  /* 0x0000000800107245 */ /* 0x000fe20000201000 */
[----:B------:R-:W-:Y:S02]  /*2980*/  IMAD.SHL.U32 R8, R5, 0x2, RZ ;  /* 0x0000000205087824 */ /* 0x000fe400078e00ff */
[----:B------:R-:W-:-:S02]  /*2990*/  IMAD.SHL.U32 R4, R6, 0x10, RZ ;  /* 0x0000001006047824 */ /* 0x000fc400078e00ff */
[----:B------:R-:W-:-:S03]  /*29a0*/  FFMA R16, R16, R7, 1.1641532182693481445e-10 ;  /* 0x2f00000010107423 */ /* 0x000fc60000000007 */
[----:B------:R-:W-:Y:S01]  /*29b0*/  LOP3.LUT R5, R5, R8, R4, 0x96, !PT ;  /* 0x0000000805057212 */ /* 0x000fe200078e9604 */
[----:B------:R-:W-:Y:S02]  /*29c0*/  IMAD.SHL.U32 R4, R10, 0x2, RZ ;  /* 0x000000020a047824 */ /* 0x000fe400078e00ff */
[----:B------:R-:W-:Y:S01]  /*29d0*/  FMUL R15, R16, R16 ;  /* 0x00000010100f7220 */ /* 0x000fe20000400000 */
[----:B------:R-:W-:Y:S02]  /*29e0*/  SHF.R.U32.HI R8, RZ, 0x2, R13 ;  /* 0x00000002ff087819 */ /* 0x000fe4000001160d */
[----:B------:R-:W-:Y:S01]  /*29f0*/  LOP3.LUT R9, R5, R6, RZ, 0x3c, !PT ;  /* 0x0000000605097212 */ /* 0x000fe200078e3cff */
[----:B------:R-:W-:Y:S01]  /*2a00*/  FFMA R15, R14, R14, R15 ;  /* 0x0000000e0e0f7223 */ /* 0x000fe2000000000f */
[C---:B------:R-:W-:Y:S02]  /*2a10*/  IADD3 R14, PT, PT, R0.reuse, 0xb0f8a, R13 ;  /* 0x000b0f8a000e7810 */ /* 0x040fe40007ffe00d */
[----:B------:R-:W-:Y:S01]  /*2a20*/  IADD3 R16, PT, PT, R0, 0x10974f, R11 ;  /* 0x0010974f00107810 */ /* 0x000fe20007ffe00b */
[----:B------:R-:W-:Y:S01]  /*2a30*/  IMAD.SHL.U32 R5, R9, 0x10, RZ ;  /* 0x0000001009057824 */ /* 0x000fe200078e00ff */
[----:B------:R-:W-:-:S02]  /*2a40*/  LOP3.LUT R13, R8, R13, RZ, 0x3c, !PT ;  /* 0x0000000d080d7212 */ /* 0x000fc400078e3cff */
[----:B------:R-:W-:Y:S01]  /*2a50*/  I2FP.F32.U32 R16, R16 ;  /* 0x0000001000107245 */ /* 0x000fe20000201000 */
[----:B------:R-:W-:Y:S01]  /*2a60*/  F2I.TRUNC.NTZ R8, R15 ;  /* 0x0000000f00087305 */ /* 0x000fe2000020f100 */
[----:B------:R-:W-:Y:S01]  /*2a70*/  LOP3.LUT R4, R10, R4, R5, 0x96, !PT ;  /* 0x000000040a047212 */ /* 0x000fe200078e9605 */
[----:B------:R-:W-:Y:S01]  /*2a80*/  IMAD.SHL.U32 R5, R13, 0x2, RZ ;  /* 0x000000020d057824 */ /* 0x000fe200078e00ff */
[----:B------:R-:W-:Y:S01]  /*2a90*/  I2FP.F32.U32 R14, R14 ;  /* 0x0000000e000e7245 */ /* 0x000fe20000201000 */
[----:B------:R-:W-:Y:S01]  /*2aa0*/  FFMA R16, R16, R7, 1.1641532182693481445e-10 ;  /* 0x2f00000010107423 */ /* 0x000fe20000000007 */
[----:B------:R-:W-:Y:S02]  /*2ab0*/  LOP3.LUT R4, R4, R9, RZ, 0x3c, !PT ;  /* 0x0000000904047212 */ /* 0x000fe400078e3cff */
[----:B------:R-:W-:Y:S01]  /*2ac0*/  IADD3 R18, PT, PT, R0, 0x1ba6d9, R9 ;  /* 0x001ba6d900127810 */ /* 0x000fe20007ffe009 */
[----:B------:R-:W-:Y:S01]  /*2ad0*/  FFMA R14, R14, R7, 1.1641532182693481445e-10 ;  /* 0x2f0000000e0e7423 */ /* 0x000fe20000000007 */
[----:B------:R-:W-:Y:S01]  /*2ae0*/  FMUL R17, R16, R16 ;  /* 0x0000001010117220 */ /* 0x000fe20000400000 */
[----:B------:R-:W-:Y:S01]  /*2af0*/  IMAD.SHL.U32 R10, R4, 0x10, RZ ;  /* 0x00000010040a7824 */ /* 0x000fe200078e00ff */
[----:B------:R-:W-:-:S02]  /*2b00*/  IADD3 R16, PT, PT, R0, 0x161f14, R6 ;  /* 0x00161f1400107810 */ /* 0x000fc40007ffe006 */
[----:B------:R-:W-:Y:S01]  /*2b10*/  FFMA R17, R14, R14, R17 ;  /* 0x0000000e0e117223 */ /* 0x000fe20000000011 */
[----:B------:R-:W-:Y:S02]  /*2b20*/  I2FP.F32.U32 R18, R18 ;  /* 0x0000001200127245 */ /* 0x000fe40000201000 */
[----:B------:R-:W-:Y:S02]  /*2b30*/  LOP3.LUT R5, R13, R5, R10, 0x96, !PT ;  /* 0x000000050d057212 */ /* 0x000fe400078e960a */
[----:B------:R-:W-:Y:S01]  /*2b40*/  IADD3 R10, PT, PT, R0, 0x212e9e, R4 ;  /* 0x00212e9e000a7810 */ /* 0x000fe20007ffe004 */
[-C--:B------:R-:W-:Y:S01]  /*2b50*/  FFMA R18, R18, R7.reuse, 1.1641532182693481445e-10 ;  /* 0x2f00000012127423 */ /* 0x080fe20000000007 */
[----:B------:R-:W-:Y:S01]  /*2b60*/  LOP3.LUT R5, R5, R4, RZ, 0x3c, !PT ;  /* 0x0000000405057212 */ /* 0x000fe200078e3cff */
[----:B------:R-:W0:Y:S01]  /*2b70*/  F2I.TRUNC.NTZ R17, R17 ;  /* 0x0000001100117305 */ /* 0x000e22000020f100 */
[----:B------:R-:W-:Y:S01]  /*2b80*/  I2FP.F32.U32 R16, R16 ;  /* 0x0000001000107245 */ /* 0x000fe20000201000 */
[----:B------:R-:W-:Y:S01]  /*2b90*/  FMUL R13, R18, R18 ;  /* 0x00000012120d7220 */ /* 0x000fe20000400000 */
[C---:B------:R-:W-:Y:S01]  /*2ba0*/  IADD3 R14, PT, PT, R0.reuse, 0x26b663, R5 ;  /* 0x0026b663000e7810 */ /* 0x040fe20007ffe005 */
[----:B------:R-:W-:Y:S01]  /*2bb0*/  VIADD R0, R0, 0x2c3e28 ;  /* 0x002c3e2800007836 */ /* 0x000fe20000000000 */
[----:B------:R-:W-:Y:S01]  /*2bc0*/  I2FP.F32.U32 R10, R10 ;  /* 0x0000000a000a7245 */ /* 0x000fe20000201000 */
[----:B------:R-:W-:Y:S01]  /*2bd0*/  FFMA R16, R16, R7, 1.1641532182693481445e-10 ;  /* 0x2f00000010107423 */ /* 0x000fe20000000007 */
[----:B------:R-:W-:-:S03]  /*2be0*/  I2FP.F32.U32 R14, R14 ;  /* 0x0000000e000e7245 */ /* 0x000fc60000201000 */
[-C--:B------:R-:W-:Y:S01]  /*2bf0*/  FFMA R10, R10, R7.reuse, 1.1641532182693481445e-10 ;  /* 0x2f0000000a0a7423 */ /* 0x080fe20000000007 */
[----:B------:R-:W-:Y:S01]  /*2c00*/  FFMA R13, R16, R16, R13 ;  /* 0x00000010100d7223 */ /* 0x000fe2000000000d */
[----:B------:R-:W-:Y:S01]  /*2c10*/  FFMA R14, R14, R7, 1.1641532182693481445e-10 ;  /* 0x2f0000000e0e7423 */ /* 0x000fe20000000007 */
[----:B0-----:R-:W-:-:S03]  /*2c20*/  IADD3 R17, PT, PT, -R17, 0x1, RZ ;  /* 0x0000000111117810 */ /* 0x001fc60007ffe1ff */
[----:B------:R-:W-:Y:S01]  /*2c30*/  FMUL R7, R14, R14 ;  /* 0x0000000e0e077220 */ /* 0x000fe20000400000 */
[----:B------:R-:W0:Y:S03]  /*2c40*/  F2I.TRUNC.NTZ R13, R13 ;  /* 0x0000000d000d7305 */ /* 0x000e26000020f100 */
[----:B------:R-:W-:Y:S01]  /*2c50*/  FFMA R10, R10, R10, R7 ;  /* 0x0000000a0a0a7223 */ /* 0x000fe20000000007 */
[----:B------:R-:W-:-:S04]  /*2c60*/  IADD3 R7, PT, PT, -R8, 0x1, RZ ;  /* 0x0000000108077810 */ /* 0x000fc80007ffe1ff */
[--C-:B------:R-:W-:Y:S01]  /*2c70*/  IADD3 R14, P0, P1, R17, R2, R7.reuse ;  /* 0x00000002110e7210 */ /* 0x100fe2000791e007 */
[----:B------:R-:W1:Y:S01]  /*2c80*/  F2I.TRUNC.NTZ R10, R10 ;  /* 0x0000000a000a7305 */ /* 0x000e62000020f100 */
[----:B------:R-:W-:Y:S02]  /*2c90*/  SHF.R.S32.HI R2, RZ, 0x1f, R7 ;  /* 0x0000001fff027819 */ /* 0x000fe40000011407 */
[----:B------:R-:W-:Y:S02]  /*2ca0*/  SHF.R.S32.HI R17, RZ, 0x1f, R17 ;  /* 0x0000001fff117819 */ /* 0x000fe40000011411 */
[----:B0-----:R-:W-:Y:S02]  /*2cb0*/  IADD3 R7, PT, PT, -R13, 0x1, RZ ;  /* 0x000000010d077810 */ /* 0x001fe40007ffe1ff */
[----:B------:R-:W-:Y:S02]  /*2cc0*/  IADD3.X R17, PT, PT, R17, R3, R2, P0, P1 ;  /* 0x0000000311117210 */ /* 0x000fe400007e2402 */
[----:B------:R-:W-:-:S02]  /*2cd0*/  SHF.R.S32.HI R3, RZ, 0x1f, R7 ;  /* 0x0000001fff037819 */ /* 0x000fc40000011407 */
[----:B-1----:R-:W-:-:S04]  /*2ce0*/  IADD3 R8, PT, PT, -R10, 0x1, RZ ;  /* 0x000000010a087810 */ /* 0x002fc80007ffe1ff */
[----:B------:R-:W-:Y:S02]  /*2cf0*/  IADD3 R2, P0, P1, R8, R14, R7 ;  /* 0x0000000e08027210 */ /* 0x000fe4000791e007 */
[----:B------:R-:W-:-:S04]  /*2d00*/  SHF.R.S32.HI R8, RZ, 0x1f, R8 ;  /* 0x0000001fff087819 */ /* 0x000fc80000011408 */
[----:B------:R-:W-:Y:S01]  /*2d10*/  IADD3.X R3, PT, PT, R8, R17, R3, P0, P1 ;  /* 0x0000001108037210 */ /* 0x000fe200007e2403 */
[----:B------:R-:W-:Y:S06]  /*2d20*/  BRA.U UP0, `(.L_x_11) ;  /* 0xfffffff9006c7547 */ /* 0x000fec000b83ffff */
[----:B------:R-:W0:Y:S01]  /*2d30*/  S2R R9, SR_TID.X ;  /* 0x0000000000097919 */ /* 0x000e220000002100 */
[----:B------:R-:W1:Y:S01]  /*2d40*/  S2UR UR5, SR_CgaCtaId ;  /* 0x00000000000579c3 */ /* 0x000e620000008800 */
[----:B------:R-:W-:Y:S01]  /*2d50*/  UMOV UR4, 0x400 ;  /* 0x0000040000047882 */ /* 0x000fe20000000000 */
[----:B------:R-:W-:Y:S01]  /*2d60*/  ISETP.GE.U32.AND P0, PT, R12, 0x2, PT ;  /* 0x000000020c00780c */ /* 0x000fe20003f06070 */
[----:B-1----:R-:W-:-:S06]  /*2d70*/  ULEA UR4, UR5, UR4, 0x18 ;  /* 0x0000000405047291 */ /* 0x002fcc000f8ec0ff */
[C---:B0-----:R-:W-:Y:S02]  /*2d80*/  LEA R7, R9.reuse, UR4, 0x3 ;  /* 0x0000000409077c11 */ /* 0x041fe4000f8e18ff */
[----:B------:R-:W-:-:S03]  /*2d90*/  ISETP.NE.AND P1, PT, R9, RZ, PT ;  /* 0x000000ff0900720c */ /* 0x000fc60003f25270 */
[----:B------:R0:W-:Y:S01]  /*2da0*/  STS.64 [R7], R2 ;  /* 0x0000000207007388 */ /* 0x0001e20000000a00 */
[----:B------:R-:W-:Y:S09]  /*2db0*/  @!P0 BRA `(.L_x_12) ;  /* 0x0000000000308947 */ /* 0x000ff20003800000 */
.L_x_13:
[----:B------:R-:W-:-:S04]  /*2dc0*/  SHF.R.U32.HI R6, RZ, 0x1, R12 ;  /* 0x00000001ff067819 */ /* 0x000fc8000001160c */
[----:B------:R-:W-:-:S13]  /*2dd0*/  ISETP.GE.U32.AND P0, PT, R9, R6, PT ;  /* 0x000000060900720c */ /* 0x000fda0003f06070 */
[----:B------:R-:W-:Y:S01]  /*2de0*/  @!P0 IMAD R0, R6, 0x8, R7 ;  /* 0x0000000806008824 */ /* 0x000fe200078e0207 */
[----:B------:R-:W-:Y:S04]  /*2df0*/  @!P0 LDS.64 R4, [R7] ;  /* 0x0000000007048984 */ /* 0x000fe80000000a00 */
[----:B0-----:R-:W0:Y:S02]  /*2e00*/  @!P0 LDS.64 R2, [R0] ;  /* 0x0000000000028984 */ /* 0x001e240000000a00 */
[----:B0-----:R-:W-:-:S05]  /*2e10*/  @!P0 IADD3 R2, P2, PT, R2, R4, RZ ;  /* 0x0000000402028210 */ /* 0x001fca0007f5e0ff */
[----:B------:R-:W-:-:S05]  /*2e20*/  @!P0 IMAD.X R3, R3, 0x1, R5, P2 ;  /* 0x0000000103038824 */ /* 0x000fca00010e0605 */
[----:B------:R1:W-:Y:S01]  /*2e30*/  @!P0 STS.64 [R7], R2 ;  /* 0x0000000207008388 */ /* 0x0003e20000000a00 */
[----:B------:R-:W-:Y:S01]  /*2e40*/  BAR.SYNC.DEFER_BLOCKING 0x0 ;  /* 0x0000000000007b1d */ /* 0x000fe20000010000 */
[----:B------:R-:W-:Y:S01]  /*2e50*/  ISETP.GT.U32.AND P0, PT, R12, 0x3, PT ;  /* 0x000000030c00780c */ /* 0x000fe20003f04070 */
[----:B------:R-:W-:-:S12]  /*2e60*/  IMAD.MOV.U32 R12, RZ, RZ, R6 ;  /* 0x000000ffff0c7224 */ /* 0x000fd800078e0006 */
[----:B-1----:R-:W-:Y:S05]  /*2e70*/  @P0 BRA `(.L_x_13) ;  /* 0xfffffffc00d00947 */ /* 0x002fea000383ffff */
.L_x_12:
[----:B------:R-:W-:Y:S05]  /*2e80*/  @P1 EXIT ;  /* 0x000000000000194d */ /* 0x000fea0003800000 */
[----:B------:R-:W1:Y:S01]  /*2e90*/  S2UR UR5, SR_CgaCtaId ;  /* 0x00000000000579c3 */ /* 0x000e620000008800 */
[----:B------:R-:W-:-:S07]  /*2ea0*/  UMOV UR4, 0x400 ;  /* 0x0000040000047882 */ /* 0x000fce0000000000 */
[----:B------:R-:W2:Y:S01]  /*2eb0*/  LDC.64 R4, c[0x0][0x380] ;  /* 0x0000e000ff047b82 */ /* 0x000ea20000000a00 */
[----:B-1----:R-:W-:-:S09]  /*2ec0*/  ULEA UR4, UR5, UR4, 0x18 ;  /* 0x0000000405047291 */ /* 0x002fd2000f8ec0ff */
[----:B0-----:R-:W2:Y:S04]  /*2ed0*/  LDS.64 R2, [UR4] ;  /* 0x00000004ff027984 */ /* 0x001ea80008000a00 */
[----:B--2---:R-:W-:Y:S01]  /*2ee0*/  REDG.E.ADD.64.STRONG.GPU desc[UR6][R4.64], R2 ;  /* 0x000000020400798e */ /* 0x004fe2000c12e506 */
[----:B------:R-:W-:Y:S05]  /*2ef0*/  EXIT ;  /* 0x000000000000794d */ /* 0x000fea0003800000 */
.L_x_14:
[----:B------:R-:W-:-:S00]  /*2f00*/  BRA `(.L_x_14) ;  /* 0xfffffffc00fc7947 */ /* 0x000fc0000383ffff */
[----:B------:R-:W-:-:S00]  /*2f10*/  NOP ;  /* 0x0000000000007918 */ /* 0x000fc00000000000 */
        /* <DEDUP_REMOVED lines=14> */
.L_x_15:


//--------------------- .nv.global.init           --------------------------
	.section	.nv.global.init,"aw",@progbits
	.align	4
.nv.global.init:
	.type		mrg32k3aM1SubSeq,@object
	.size		mrg32k3aM1SubSeq,(mrg32k3aM2SubSeq - mrg32k3aM1SubSeq)
mrg32k3aM1SubSeq:
        /*0000*/ 	.byte	0x0b, 0xcc, 0xee, 0x04, 0x73, 0x29, 0x8b, 0x6f, 0xf6, 0x53, 0x03, 0xf6, 0x23, 0xf6, 0xea, 0xda
        /* <DEDUP_REMOVED lines=125> */
	.type		mrg32k3aM2SubSeq,@object
	.size		mrg32k3aM2SubSeq,(mrg32k3aM1 - mrg32k3aM2SubSeq)
mrg32k3aM2SubSeq:
        /* <DEDUP_REMOVED lines=126> */
	.type		mrg32k3aM1,@object
	.size		mrg32k3aM1,(mrg32k3aM1Seq - mrg32k3aM1)
mrg32k3aM1:
        /* <DEDUP_REMOVED lines=144> */
	.type		mrg32k3aM1Seq,@object
	.size		mrg32k3aM1Seq,(mrg32k3aM2 - mrg32k3aM1Seq)
mrg32k3aM1Seq:
        /* <DEDUP_REMOVED lines=144> */
	.type		mrg32k3aM2,@object
	.size		mrg32k3aM2,(mrg32k3aM2Seq - mrg32k3aM2)
mrg32k3aM2:
        /* <DEDUP_REMOVED lines=144> */
	.type		mrg32k3aM2Seq,@object
	.size		mrg32k3aM2Seq,(precalc_xorwow_matrix - mrg32k3aM2Seq)
mrg32k3aM2Seq:
        /* <DEDUP_REMOVED lines=144> */
	.type		precalc_xorwow_matrix,@object
	.size		precalc_xorwow_matrix,(precalc_xorwow_offset_matrix - precalc_xorwow_matrix)
precalc_xorwow_matrix:
        /* <DEDUP_REMOVED lines=6400> */
	.type		precalc_xorwow_offset_matrix,@object
	.size		precalc_xorwow_offset_matrix,(.L_1 - precalc_xorwow_offset_matrix)
precalc_xorwow_offset_matrix:
        /* <DEDUP_REMOVED lines=6400> */
.L_1:


//--------------------- .nv.shared._Z7picountPy   --------------------------
	.section	.nv.shared._Z7picountPy,"aw",@nobits
	.sectionflags	@""
	.align	8
.nv.shared._Z7picountPy:
	.zero		1280


//--------------------- .nv.shared.reserved.0     --------------------------
	.section	.nv.shared.reserved.0,"aw",@nobits
	.weak		__nv_reservedSMEM_offset_0_alias
	.size		__nv_reservedSMEM_offset_0_alias, 0, 64
	.other		__nv_reservedSMEM_offset_0_alias,@"STO_CUDA_RESERVED_SHARED STV_DEFAULT"
__nv_reservedSMEM_offset_0_alias:
	.zero		0
	.zero		64


//--------------------- .nv.constant0._Z7picountPy --------------------------
	.section	.nv.constant0._Z7picountPy,"a",@progbits
	.sectionflags	@""
	.align	4
.nv.constant0._Z7picountPy:
	.zero		904


//--------------------- SYMBOLS --------------------------

	.type		.nv.reservedSmem.offset0,@object
	.size		.nv.reservedSmem.offset0,0x4
	.type		.nv.reservedSmem.cap,@object
	.size		.nv.reservedSmem.cap,0x4
